//
// Generated by NVIDIA NVVM Compiler
//
// Compiler Build ID: CL-36424714
// Cuda compilation tools, release 13.0, V13.0.88
// Based on NVVM 20.0.0
//

.version 9.0
.target sm_100
.address_size 64

	// .globl	_Z16_attentionKernelILi16ELi16ELi4ELi8EEvPKfS1_S1_iiPf
// _ZZ16_attentionKernelILi16ELi16ELi4ELi8EEvPKfS1_S1_iiPfE7shareQK has been demoted
// _ZZ16_attentionKernelILi16ELi16ELi4ELi8EEvPKfS1_S1_iiPfE7shareVK has been demoted
.global .align 1 .b8 _ZN34_INTERNAL_acf2ee17_4_k_cu_93dd87b44cuda3std3__45__cpo5beginE[1];
.global .align 1 .b8 _ZN34_INTERNAL_acf2ee17_4_k_cu_93dd87b44cuda3std3__45__cpo3endE[1];
.global .align 1 .b8 _ZN34_INTERNAL_acf2ee17_4_k_cu_93dd87b44cuda3std3__45__cpo6cbeginE[1];
.global .align 1 .b8 _ZN34_INTERNAL_acf2ee17_4_k_cu_93dd87b44cuda3std3__45__cpo4cendE[1];
.global .align 1 .b8 _ZN34_INTERNAL_acf2ee17_4_k_cu_93dd87b44cuda3std3__45__cpo6rbeginE[1];
.global .align 1 .b8 _ZN34_INTERNAL_acf2ee17_4_k_cu_93dd87b44cuda3std3__45__cpo4rendE[1];
.global .align 1 .b8 _ZN34_INTERNAL_acf2ee17_4_k_cu_93dd87b44cuda3std3__45__cpo7crbeginE[1];
.global .align 1 .b8 _ZN34_INTERNAL_acf2ee17_4_k_cu_93dd87b44cuda3std3__45__cpo5crendE[1];
.global .align 1 .b8 _ZN34_INTERNAL_acf2ee17_4_k_cu_93dd87b44cuda3std3__436_GLOBAL__N__acf2ee17_4_k_cu_93dd87b46ignoreE[1];
.global .align 1 .b8 _ZN34_INTERNAL_acf2ee17_4_k_cu_93dd87b44cuda3std3__419piecewise_constructE[1];
.global .align 1 .b8 _ZN34_INTERNAL_acf2ee17_4_k_cu_93dd87b44cuda3std3__48in_placeE[1];
.global .align 1 .b8 _ZN34_INTERNAL_acf2ee17_4_k_cu_93dd87b44cuda3std3__420unreachable_sentinelE[1];
.global .align 1 .b8 _ZN34_INTERNAL_acf2ee17_4_k_cu_93dd87b44cuda3std6ranges3__45__cpo4swapE[1];
.global .align 1 .b8 _ZN34_INTERNAL_acf2ee17_4_k_cu_93dd87b44cuda3std6ranges3__45__cpo9iter_moveE[1];
.global .align 1 .b8 _ZN34_INTERNAL_acf2ee17_4_k_cu_93dd87b44cuda3std6ranges3__45__cpo5beginE[1];
.global .align 1 .b8 _ZN34_INTERNAL_acf2ee17_4_k_cu_93dd87b44cuda3std6ranges3__45__cpo3endE[1];
.global .align 1 .b8 _ZN34_INTERNAL_acf2ee17_4_k_cu_93dd87b44cuda3std6ranges3__45__cpo6cbeginE[1];
.global .align 1 .b8 _ZN34_INTERNAL_acf2ee17_4_k_cu_93dd87b44cuda3std6ranges3__45__cpo4cendE[1];
.global .align 1 .b8 _ZN34_INTERNAL_acf2ee17_4_k_cu_93dd87b44cuda3std6ranges3__45__cpo7advanceE[1];
.global .align 1 .b8 _ZN34_INTERNAL_acf2ee17_4_k_cu_93dd87b44cuda3std6ranges3__45__cpo9iter_swapE[1];
.global .align 1 .b8 _ZN34_INTERNAL_acf2ee17_4_k_cu_93dd87b44cuda3std6ranges3__45__cpo4nextE[1];
.global .align 1 .b8 _ZN34_INTERNAL_acf2ee17_4_k_cu_93dd87b44cuda3std6ranges3__45__cpo4prevE[1];
.global .align 1 .b8 _ZN34_INTERNAL_acf2ee17_4_k_cu_93dd87b44cuda3std6ranges3__45__cpo4dataE[1];
.global .align 1 .b8 _ZN34_INTERNAL_acf2ee17_4_k_cu_93dd87b44cuda3std6ranges3__45__cpo5cdataE[1];
.global .align 1 .b8 _ZN34_INTERNAL_acf2ee17_4_k_cu_93dd87b44cuda3std6ranges3__45__cpo4sizeE[1];
.global .align 1 .b8 _ZN34_INTERNAL_acf2ee17_4_k_cu_93dd87b44cuda3std6ranges3__45__cpo5ssizeE[1];
.global .align 1 .b8 _ZN34_INTERNAL_acf2ee17_4_k_cu_93dd87b44cuda3std6ranges3__45__cpo8distanceE[1];
.global .align 1 .b8 _ZN34_INTERNAL_acf2ee17_4_k_cu_93dd87b46thrust24THRUST_300001_SM_1000_NS6system6detail10sequential3seqE[1];

.visible .entry _Z16_attentionKernelILi16ELi16ELi4ELi8EEvPKfS1_S1_iiPf(
	.param .u64 .ptr .align 1 _Z16_attentionKernelILi16ELi16ELi4ELi8EEvPKfS1_S1_iiPf_param_0,
	.param .u64 .ptr .align 1 _Z16_attentionKernelILi16ELi16ELi4ELi8EEvPKfS1_S1_iiPf_param_1,
	.param .u64 .ptr .align 1 _Z16_attentionKernelILi16ELi16ELi4ELi8EEvPKfS1_S1_iiPf_param_2,
	.param .u32 _Z16_attentionKernelILi16ELi16ELi4ELi8EEvPKfS1_S1_iiPf_param_3,
	.param .u32 _Z16_attentionKernelILi16ELi16ELi4ELi8EEvPKfS1_S1_iiPf_param_4,
	.param .u64 .ptr .align 1 _Z16_attentionKernelILi16ELi16ELi4ELi8EEvPKfS1_S1_iiPf_param_5
)
{
	.reg .pred 	%p<315>;
	.reg .b32 	%r<442>;
	.reg .b32 	%f<913>;
	.reg .b64 	%rd<65>;
	// demoted variable
	.shared .align 4 .b8 _ZZ16_attentionKernelILi16ELi16ELi4ELi8EEvPKfS1_S1_iiPfE7shareQK[16384];
	// demoted variable
	.shared .align 4 .b8 _ZZ16_attentionKernelILi16ELi16ELi4ELi8EEvPKfS1_S1_iiPfE7shareVK[32768];
	ld.param.u64 	%rd7, [_Z16_attentionKernelILi16ELi16ELi4ELi8EEvPKfS1_S1_iiPf_param_0];
	ld.param.u32 	%r50, [_Z16_attentionKernelILi16ELi16ELi4ELi8EEvPKfS1_S1_iiPf_param_3];
	ld.param.u32 	%r51, [_Z16_attentionKernelILi16ELi16ELi4ELi8EEvPKfS1_S1_iiPf_param_4];
	cvta.to.global.u64 	%rd1, %rd7;
	mov.u32 	%r1, %tid.x;
	mov.u32 	%r52, %ctaid.x;
	mov.u32 	%r53, %ntid.x;
	mad.lo.s32 	%r54, %r52, %r53, %r1;
	shl.b32 	%r2, %r54, 3;
	mov.u32 	%r3, %tid.y;
	mov.u32 	%r55, %ctaid.y;
	mov.u32 	%r56, %ntid.y;
	mad.lo.s32 	%r57, %r55, %r56, %r3;
	shl.b32 	%r4, %r57, 2;
	setp.lt.s32 	%p14, %r50, 1;
	mov.f32 	%f732, 0f00000000;
	mov.f32 	%f733, %f732;
	mov.f32 	%f734, %f732;
	mov.f32 	%f735, %f732;
	mov.f32 	%f736, %f732;
	mov.f32 	%f737, %f732;
	mov.f32 	%f738, %f732;
	mov.f32 	%f739, %f732;
	mov.f32 	%f740, %f732;
	mov.f32 	%f741, %f732;
	mov.f32 	%f742, %f732;
	mov.f32 	%f743, %f732;
	mov.f32 	%f744, %f732;
	mov.f32 	%f745, %f732;
	mov.f32 	%f746, %f732;
	mov.f32 	%f747, %f732;
	mov.f32 	%f748, %f732;
	mov.f32 	%f749, %f732;
	mov.f32 	%f750, %f732;
	mov.f32 	%f751, %f732;
	mov.f32 	%f752, %f732;
	mov.f32 	%f753, %f732;
	mov.f32 	%f754, %f732;
	mov.f32 	%f755, %f732;
	mov.f32 	%f756, %f732;
	mov.f32 	%f757, %f732;
	mov.f32 	%f758, %f732;
	mov.f32 	%f759, %f732;
	mov.f32 	%f760, %f732;
	mov.f32 	%f761, %f732;
	mov.f32 	%f762, %f732;
	mov.f32 	%f763, %f732;
	mov.f32 	%f768, %f732;
	mov.f32 	%f769, %f732;
	mov.f32 	%f770, %f732;
	mov.f32 	%f771, %f732;
	@%p14 bra 	$L__BB0_222;
	add.s32 	%r59, %r51, 63;
	shr.s32 	%r60, %r59, 31;
	shr.u32 	%r61, %r60, 26;
	add.s32 	%r62, %r59, %r61;
	shr.s32 	%r63, %r62, 6;
	shl.b32 	%r64, %r1, 2;
	shl.b32 	%r65, %r3, 8;
	add.s32 	%r66, %r64, %r65;
	max.s32 	%r5, %r63, 1;
	shl.b32 	%r67, %r66, 2;
	mov.u32 	%r68, _ZZ16_attentionKernelILi16ELi16ELi4ELi8EEvPKfS1_S1_iiPfE7shareVK;
	add.s32 	%r69, %r68, %r67;
	mov.u32 	%r70, _ZZ16_attentionKernelILi16ELi16ELi4ELi8EEvPKfS1_S1_iiPfE7shareQK;
	add.s32 	%r6, %r70, %r67;
	shl.b32 	%r71, %r3, 4;
	add.s32 	%r7, %r70, %r71;
	add.s32 	%r8, %r69, %r67;
	mov.b32 	%r436, 0;
	mov.f32 	%f764, 0fFF7FFFFF;
	mov.f32 	%f732, 0f00000000;
	mov.f32 	%f765, %f764;
	mov.f32 	%f766, %f764;
	mov.f32 	%f767, %f764;
$L__BB0_2:
	setp.lt.s32 	%p15, %r51, 1;
	shl.b32 	%r72, %r436, 6;
	shl.b32 	%r73, %r1, 2;
	add.s32 	%r10, %r72, %r73;
	mov.f32 	%f788, 0f00000000;
	mov.f32 	%f789, %f788;
	mov.f32 	%f790, %f788;
	mov.f32 	%f791, %f788;
	mov.f32 	%f792, %f788;
	mov.f32 	%f793, %f788;
	mov.f32 	%f794, %f788;
	mov.f32 	%f795, %f788;
	mov.f32 	%f796, %f788;
	mov.f32 	%f797, %f788;
	mov.f32 	%f798, %f788;
	mov.f32 	%f799, %f788;
	mov.f32 	%f800, %f788;
	mov.f32 	%f801, %f788;
	mov.f32 	%f802, %f788;
	mov.f32 	%f803, %f788;
	@%p15 bra 	$L__BB0_47;
	mul.lo.s32 	%r11, %r10, %r51;
	mov.b32 	%r437, 0;
	mov.f32 	%f788, 0f00000000;
$L__BB0_4:
	setp.gt.u32 	%p16, %r3, 15;
	shl.b32 	%r13, %r437, 6;
	shl.b32 	%r75, %r3, 2;
	add.s32 	%r14, %r13, %r75;
	@%p16 bra 	$L__BB0_6;
	ld.param.u64 	%rd56, [_Z16_attentionKernelILi16ELi16ELi4ELi8EEvPKfS1_S1_iiPf_param_1];
	shl.b32 	%r76, %r436, 6;
	shl.b32 	%r77, %r1, 2;
	add.s32 	%r78, %r76, %r77;
	setp.lt.s32 	%p17, %r78, %r50;
	add.s32 	%r79, %r11, %r14;
	cvta.to.global.u64 	%rd8, %rd56;
	mul.wide.u32 	%rd9, %r79, 4;
	add.s64 	%rd10, %rd8, %rd9;
	ld.global.nc.v4.f32 	{%f336, %f337, %f338, %f339}, [%rd10];
	setp.lt.u32 	%p18, %r14, %r51;
	selp.f32 	%f340, %f336, 0f00000000, %p18;
	selp.f32 	%f341, %f340, 0f00000000, %p17;
	shl.b32 	%r80, %r3, 8;
	add.s32 	%r81, %r77, %r80;
	shl.b32 	%r82, %r81, 2;
	mov.u32 	%r83, _ZZ16_attentionKernelILi16ELi16ELi4ELi8EEvPKfS1_S1_iiPfE7shareVK;
	add.s32 	%r84, %r83, %r82;
	st.shared.f32 	[%r84], %f341;
	add.s32 	%r85, %r14, 1;
	setp.lt.u32 	%p19, %r85, %r51;
	selp.f32 	%f342, %f337, 0f00000000, %p19;
	selp.f32 	%f343, %f342, 0f00000000, %p17;
	st.shared.f32 	[%r84+256], %f343;
	add.s32 	%r86, %r14, 2;
	setp.lt.u32 	%p20, %r86, %r51;
	selp.f32 	%f344, %f338, 0f00000000, %p20;
	selp.f32 	%f345, %f344, 0f00000000, %p17;
	st.shared.f32 	[%r84+512], %f345;
	add.s32 	%r87, %r14, 3;
	setp.lt.u32 	%p21, %r87, %r51;
	selp.f32 	%f346, %f339, 0f00000000, %p21;
	selp.f32 	%f347, %f346, 0f00000000, %p17;
	st.shared.f32 	[%r84+768], %f347;
$L__BB0_6:
	add.s32 	%r88, %r11, %r14;
	add.s32 	%r15, %r88, %r51;
	@%p16 bra 	$L__BB0_8;
	ld.param.u64 	%rd57, [_Z16_attentionKernelILi16ELi16ELi4ELi8EEvPKfS1_S1_iiPf_param_1];
	shl.b32 	%r89, %r436, 6;
	shl.b32 	%r90, %r1, 2;
	add.s32 	%r91, %r89, %r90;
	or.b32  	%r92, %r91, 1;
	setp.lt.s32 	%p23, %r92, %r50;
	cvta.to.global.u64 	%rd11, %rd57;
	mul.wide.u32 	%rd12, %r15, 4;
	add.s64 	%rd13, %rd11, %rd12;
	ld.global.nc.v4.f32 	{%f348, %f349, %f350, %f351}, [%rd13];
	setp.lt.u32 	%p24, %r14, %r51;
	selp.f32 	%f352, %f348, 0f00000000, %p24;
	selp.f32 	%f353, %f352, 0f00000000, %p23;
	shl.b32 	%r93, %r3, 8;
	add.s32 	%r94, %r90, %r93;
	shl.b32 	%r95, %r94, 2;
	mov.u32 	%r96, _ZZ16_attentionKernelILi16ELi16ELi4ELi8EEvPKfS1_S1_iiPfE7shareVK;
	add.s32 	%r97, %r96, %r95;
	st.shared.f32 	[%r97+4], %f353;
	add.s32 	%r98, %r14, 1;
	setp.lt.u32 	%p25, %r98, %r51;
	selp.f32 	%f354, %f349, 0f00000000, %p25;
	selp.f32 	%f355, %f354, 0f00000000, %p23;
	st.shared.f32 	[%r97+260], %f355;
	add.s32 	%r99, %r14, 2;
	setp.lt.u32 	%p26, %r99, %r51;
	selp.f32 	%f356, %f350, 0f00000000, %p26;
	selp.f32 	%f357, %f356, 0f00000000, %p23;
	st.shared.f32 	[%r97+516], %f357;
	add.s32 	%r100, %r14, 3;
	setp.lt.u32 	%p27, %r100, %r51;
	selp.f32 	%f358, %f351, 0f00000000, %p27;
	selp.f32 	%f359, %f358, 0f00000000, %p23;
	st.shared.f32 	[%r97+772], %f359;
$L__BB0_8:
	add.s32 	%r16, %r15, %r51;
	@%p16 bra 	$L__BB0_10;
	ld.param.u64 	%rd58, [_Z16_attentionKernelILi16ELi16ELi4ELi8EEvPKfS1_S1_iiPf_param_1];
	shl.b32 	%r101, %r436, 6;
	shl.b32 	%r102, %r1, 2;
	add.s32 	%r103, %r101, %r102;
	or.b32  	%r104, %r103, 2;
	setp.lt.s32 	%p29, %r104, %r50;
	cvta.to.global.u64 	%rd14, %rd58;
	mul.wide.u32 	%rd15, %r16, 4;
	add.s64 	%rd16, %rd14, %rd15;
	ld.global.nc.v4.f32 	{%f360, %f361, %f362, %f363}, [%rd16];
	setp.lt.u32 	%p30, %r14, %r51;
	selp.f32 	%f364, %f360, 0f00000000, %p30;
	selp.f32 	%f365, %f364, 0f00000000, %p29;
	shl.b32 	%r105, %r3, 8;
	add.s32 	%r106, %r102, %r105;
	shl.b32 	%r107, %r106, 2;
	mov.u32 	%r108, _ZZ16_attentionKernelILi16ELi16ELi4ELi8EEvPKfS1_S1_iiPfE7shareVK;
	add.s32 	%r109, %r108, %r107;
	st.shared.f32 	[%r109+8], %f365;
	add.s32 	%r110, %r14, 1;
	setp.lt.u32 	%p31, %r110, %r51;
	selp.f32 	%f366, %f361, 0f00000000, %p31;
	selp.f32 	%f367, %f366, 0f00000000, %p29;
	st.shared.f32 	[%r109+264], %f367;
	add.s32 	%r111, %r14, 2;
	setp.lt.u32 	%p32, %r111, %r51;
	selp.f32 	%f368, %f362, 0f00000000, %p32;
	selp.f32 	%f369, %f368, 0f00000000, %p29;
	st.shared.f32 	[%r109+520], %f369;
	add.s32 	%r112, %r14, 3;
	setp.lt.u32 	%p33, %r112, %r51;
	selp.f32 	%f370, %f363, 0f00000000, %p33;
	selp.f32 	%f371, %f370, 0f00000000, %p29;
	st.shared.f32 	[%r109+776], %f371;
$L__BB0_10:
	add.s32 	%r113, %r16, %r51;
	cvt.u64.u32 	%rd2, %r113;
	@%p16 bra 	$L__BB0_12;
	ld.param.u64 	%rd59, [_Z16_attentionKernelILi16ELi16ELi4ELi8EEvPKfS1_S1_iiPf_param_1];
	shl.b32 	%r114, %r436, 6;
	shl.b32 	%r115, %r1, 2;
	add.s32 	%r116, %r114, %r115;
	or.b32  	%r117, %r116, 3;
	setp.lt.s32 	%p35, %r117, %r50;
	cvta.to.global.u64 	%rd17, %rd59;
	shl.b64 	%rd18, %rd2, 2;
	add.s64 	%rd19, %rd17, %rd18;
	ld.global.nc.v4.f32 	{%f372, %f373, %f374, %f375}, [%rd19];
	setp.lt.u32 	%p36, %r14, %r51;
	selp.f32 	%f376, %f372, 0f00000000, %p36;
	selp.f32 	%f377, %f376, 0f00000000, %p35;
	shl.b32 	%r118, %r3, 8;
	add.s32 	%r119, %r115, %r118;
	shl.b32 	%r120, %r119, 2;
	mov.u32 	%r121, _ZZ16_attentionKernelILi16ELi16ELi4ELi8EEvPKfS1_S1_iiPfE7shareVK;
	add.s32 	%r122, %r121, %r120;
	st.shared.f32 	[%r122+12], %f377;
	add.s32 	%r123, %r14, 1;
	setp.lt.u32 	%p37, %r123, %r51;
	selp.f32 	%f378, %f373, 0f00000000, %p37;
	selp.f32 	%f379, %f378, 0f00000000, %p35;
	st.shared.f32 	[%r122+268], %f379;
	add.s32 	%r124, %r14, 2;
	setp.lt.u32 	%p38, %r124, %r51;
	selp.f32 	%f380, %f374, 0f00000000, %p38;
	selp.f32 	%f381, %f380, 0f00000000, %p35;
	st.shared.f32 	[%r122+524], %f381;
	add.s32 	%r125, %r14, 3;
	setp.lt.u32 	%p39, %r125, %r51;
	selp.f32 	%f382, %f375, 0f00000000, %p39;
	selp.f32 	%f383, %f382, 0f00000000, %p35;
	st.shared.f32 	[%r122+780], %f383;
$L__BB0_12:
	setp.lt.u32 	%p40, %r4, %r50;
	shl.b32 	%r126, %r1, 2;
	add.s32 	%r17, %r13, %r126;
	mad.lo.s32 	%r18, %r4, %r51, %r17;
	mul.wide.u32 	%rd20, %r18, 4;
	add.s64 	%rd21, %rd1, %rd20;
	ld.global.nc.v4.f32 	{%f384, %f385, %f386, %f387}, [%rd21];
	st.shared.v4.f32 	[%r6], {%f384, %f385, %f386, %f387};
	setp.lt.u32 	%p41, %r17, %r51;
	and.pred  	%p42, %p40, %p41;
	@%p42 bra 	$L__BB0_14;
	mov.b32 	%r127, 0;
	st.shared.u32 	[%r6], %r127;
$L__BB0_14:
	add.s32 	%r19, %r17, 1;
	setp.lt.u32 	%p44, %r19, %r51;
	and.pred  	%p45, %p40, %p44;
	@%p45 bra 	$L__BB0_16;
	mov.b32 	%r128, 0;
	st.shared.u32 	[%r6+4], %r128;
$L__BB0_16:
	add.s32 	%r20, %r17, 2;
	setp.lt.u32 	%p47, %r20, %r51;
	and.pred  	%p48, %p40, %p47;
	@%p48 bra 	$L__BB0_18;
	mov.b32 	%r129, 0;
	st.shared.u32 	[%r6+8], %r129;
$L__BB0_18:
	add.s32 	%r21, %r17, 3;
	setp.lt.u32 	%p50, %r21, %r51;
	and.pred  	%p51, %p40, %p50;
	@%p51 bra 	$L__BB0_20;
	mov.b32 	%r130, 0;
	st.shared.u32 	[%r6+12], %r130;
$L__BB0_20:
	add.s32 	%r131, %r4, 1;
	setp.lt.u32 	%p53, %r131, %r50;
	add.s32 	%r22, %r18, %r51;
	mul.wide.u32 	%rd22, %r22, 4;
	add.s64 	%rd23, %rd1, %rd22;
	ld.global.nc.v4.f32 	{%f388, %f389, %f390, %f391}, [%rd23];
	st.shared.v4.f32 	[%r6+256], {%f388, %f389, %f390, %f391};
	and.pred  	%p54, %p53, %p41;
	@%p54 bra 	$L__BB0_22;
	mov.b32 	%r132, 0;
	st.shared.u32 	[%r6+256], %r132;
$L__BB0_22:
	and.pred  	%p57, %p53, %p44;
	@%p57 bra 	$L__BB0_24;
	mov.b32 	%r134, 0;
	st.shared.u32 	[%r6+260], %r134;
$L__BB0_24:
	and.pred  	%p60, %p53, %p47;
	@%p60 bra 	$L__BB0_26;
	mov.b32 	%r136, 0;
	st.shared.u32 	[%r6+264], %r136;
$L__BB0_26:
	and.pred  	%p63, %p53, %p50;
	@%p63 bra 	$L__BB0_28;
	mov.b32 	%r138, 0;
	st.shared.u32 	[%r6+268], %r138;
$L__BB0_28:
	setp.lt.u32 	%p64, %r17, %r51;
	add.s32 	%r139, %r4, 2;
	setp.lt.u32 	%p65, %r139, %r50;
	add.s32 	%r23, %r22, %r51;
	mul.wide.u32 	%rd24, %r23, 4;
	add.s64 	%rd25, %rd1, %rd24;
	ld.global.nc.v4.f32 	{%f392, %f393, %f394, %f395}, [%rd25];
	st.shared.v4.f32 	[%r6+512], {%f392, %f393, %f394, %f395};
	and.pred  	%p66, %p65, %p64;
	@%p66 bra 	$L__BB0_30;
	mov.b32 	%r140, 0;
	st.shared.u32 	[%r6+512], %r140;
$L__BB0_30:
	setp.lt.u32 	%p67, %r19, %r51;
	and.pred  	%p69, %p65, %p67;
	@%p69 bra 	$L__BB0_32;
	mov.b32 	%r142, 0;
	st.shared.u32 	[%r6+516], %r142;
$L__BB0_32:
	setp.lt.u32 	%p70, %r20, %r51;
	and.pred  	%p72, %p65, %p70;
	@%p72 bra 	$L__BB0_34;
	mov.b32 	%r144, 0;
	st.shared.u32 	[%r6+520], %r144;
$L__BB0_34:
	setp.lt.u32 	%p73, %r21, %r51;
	and.pred  	%p75, %p65, %p73;
	@%p75 bra 	$L__BB0_36;
	mov.b32 	%r146, 0;
	st.shared.u32 	[%r6+524], %r146;
$L__BB0_36:
	add.s32 	%r147, %r4, 3;
	setp.lt.u32 	%p77, %r147, %r50;
	add.s32 	%r148, %r23, %r51;
	mul.wide.u32 	%rd26, %r148, 4;
	add.s64 	%rd27, %rd1, %rd26;
	ld.global.nc.v4.f32 	{%f396, %f397, %f398, %f399}, [%rd27];
	st.shared.v4.f32 	[%r6+768], {%f396, %f397, %f398, %f399};
	and.pred  	%p78, %p77, %p64;
	@%p78 bra 	$L__BB0_38;
	mov.b32 	%r149, 0;
	st.shared.u32 	[%r6+768], %r149;
$L__BB0_38:
	and.pred  	%p81, %p77, %p67;
	@%p81 bra 	$L__BB0_40;
	mov.b32 	%r151, 0;
	st.shared.u32 	[%r6+772], %r151;
$L__BB0_40:
	and.pred  	%p84, %p77, %p70;
	@%p84 bra 	$L__BB0_42;
	mov.b32 	%r153, 0;
	st.shared.u32 	[%r6+776], %r153;
$L__BB0_42:
	and.pred  	%p87, %p77, %p73;
	@%p87 bra 	$L__BB0_44;
	mov.b32 	%r155, 0;
	st.shared.u32 	[%r6+780], %r155;
$L__BB0_44:
	shl.b32 	%r157, %r1, 4;
	mov.u32 	%r158, _ZZ16_attentionKernelILi16ELi16ELi4ELi8EEvPKfS1_S1_iiPfE7shareVK;
	add.s32 	%r159, %r157, %r158;
	add.s32 	%r438, %r159, 256;
	shl.b32 	%r160, %r3, 10;
	mov.u32 	%r161, _ZZ16_attentionKernelILi16ELi16ELi4ELi8EEvPKfS1_S1_iiPfE7shareQK;
	add.s32 	%r162, %r160, %r161;
	add.s32 	%r439, %r162, 512;
	bar.sync 	0;
	mov.b32 	%r440, 512;
$L__BB0_45:
	ld.shared.f32 	%f400, [%r439+-512];
	ld.shared.f32 	%f401, [%r438+-256];
	fma.rn.f32 	%f402, %f400, %f401, %f803;
	ld.shared.f32 	%f403, [%r438+-252];
	fma.rn.f32 	%f404, %f400, %f403, %f802;
	ld.shared.f32 	%f405, [%r438+-248];
	fma.rn.f32 	%f406, %f400, %f405, %f801;
	ld.shared.f32 	%f407, [%r438+-244];
	fma.rn.f32 	%f408, %f400, %f407, %f800;
	ld.shared.f32 	%f409, [%r439+-256];
	fma.rn.f32 	%f410, %f409, %f401, %f799;
	fma.rn.f32 	%f411, %f409, %f403, %f798;
	fma.rn.f32 	%f412, %f409, %f405, %f797;
	fma.rn.f32 	%f413, %f409, %f407, %f796;
	ld.shared.f32 	%f414, [%r439];
	fma.rn.f32 	%f415, %f414, %f401, %f795;
	fma.rn.f32 	%f416, %f414, %f403, %f794;
	fma.rn.f32 	%f417, %f414, %f405, %f793;
	fma.rn.f32 	%f418, %f414, %f407, %f792;
	ld.shared.f32 	%f419, [%r439+256];
	fma.rn.f32 	%f420, %f419, %f401, %f791;
	fma.rn.f32 	%f421, %f419, %f403, %f790;
	fma.rn.f32 	%f422, %f419, %f405, %f789;
	fma.rn.f32 	%f423, %f419, %f407, %f788;
	ld.shared.f32 	%f424, [%r439+-508];
	ld.shared.f32 	%f425, [%r438];
	fma.rn.f32 	%f803, %f424, %f425, %f402;
	ld.shared.f32 	%f426, [%r438+4];
	fma.rn.f32 	%f802, %f424, %f426, %f404;
	ld.shared.f32 	%f427, [%r438+8];
	fma.rn.f32 	%f801, %f424, %f427, %f406;
	ld.shared.f32 	%f428, [%r438+12];
	fma.rn.f32 	%f800, %f424, %f428, %f408;
	ld.shared.f32 	%f429, [%r439+-252];
	fma.rn.f32 	%f799, %f429, %f425, %f410;
	fma.rn.f32 	%f798, %f429, %f426, %f411;
	fma.rn.f32 	%f797, %f429, %f427, %f412;
	fma.rn.f32 	%f796, %f429, %f428, %f413;
	ld.shared.f32 	%f430, [%r439+4];
	fma.rn.f32 	%f795, %f430, %f425, %f415;
	fma.rn.f32 	%f794, %f430, %f426, %f416;
	fma.rn.f32 	%f793, %f430, %f427, %f417;
	fma.rn.f32 	%f792, %f430, %f428, %f418;
	ld.shared.f32 	%f431, [%r439+260];
	fma.rn.f32 	%f791, %f431, %f425, %f420;
	fma.rn.f32 	%f790, %f431, %f426, %f421;
	fma.rn.f32 	%f789, %f431, %f427, %f422;
	fma.rn.f32 	%f788, %f431, %f428, %f423;
	add.s32 	%r440, %r440, 8;
	add.s32 	%r439, %r439, 8;
	add.s32 	%r438, %r438, 512;
	setp.ne.s32 	%p88, %r440, 768;
	@%p88 bra 	$L__BB0_45;
	bar.sync 	0;
	add.s32 	%r437, %r437, 1;
	setp.ne.s32 	%p89, %r437, %r5;
	@%p89 bra 	$L__BB0_4;
$L__BB0_47:
	setp.lt.u32 	%p90, %r4, %r50;
	setp.ne.s32 	%p91, %r1, 0;
	shl.b32 	%r164, %r436, 6;
	shl.b32 	%r165, %r1, 2;
	add.s32 	%r166, %r164, %r165;
	setp.lt.s32 	%p92, %r166, %r50;
	and.pred  	%p1, %p90, %p92;
	max.f32 	%f432, %f803, 0fFF7FFFFF;
	selp.f32 	%f433, %f432, 0fFF7FFFFF, %p1;
	or.b32  	%r167, %r166, 1;
	setp.lt.s32 	%p93, %r167, %r50;
	and.pred  	%p2, %p90, %p93;
	max.f32 	%f434, %f433, %f802;
	selp.f32 	%f435, %f434, %f433, %p2;
	or.b32  	%r168, %r166, 2;
	setp.lt.s32 	%p94, %r168, %r50;
	and.pred  	%p3, %p90, %p94;
	max.f32 	%f436, %f435, %f801;
	selp.f32 	%f437, %f436, %f435, %p3;
	or.b32  	%r169, %r166, 3;
	setp.lt.s32 	%p95, %r169, %r50;
	and.pred  	%p4, %p90, %p95;
	max.f32 	%f438, %f437, %f800;
	selp.f32 	%f439, %f438, %f437, %p4;
	bar.sync 	0;
	mov.b32 	%r170, %f439;
	shfl.sync.bfly.b32	%r171|%p96, %r170, 8, 31, -1;
	mov.b32 	%f440, %r171;
	max.f32 	%f441, %f439, %f440;
	mov.b32 	%r172, %f441;
	shfl.sync.bfly.b32	%r173|%p97, %r172, 4, 31, -1;
	mov.b32 	%f442, %r173;
	max.f32 	%f443, %f441, %f442;
	mov.b32 	%r174, %f443;
	shfl.sync.bfly.b32	%r175|%p98, %r174, 2, 31, -1;
	mov.b32 	%f444, %r175;
	max.f32 	%f445, %f443, %f444;
	mov.b32 	%r176, %f445;
	shfl.sync.bfly.b32	%r177|%p99, %r176, 1, 31, -1;
	mov.b32 	%f446, %r177;
	max.f32 	%f105, %f445, %f446;
	@%p91 bra 	$L__BB0_49;
	st.shared.f32 	[%r7], %f105;
$L__BB0_49:
	bar.sync 	0;
	mov.f32 	%f821, 0f00000000;
	not.pred 	%p100, %p1;
	@%p100 bra 	$L__BB0_51;
	ld.shared.f32 	%f448, [%r7];
	sub.f32 	%f449, %f803, %f448;
	mul.f32 	%f450, %f449, 0f3FB8AA3B;
	ex2.approx.f32 	%f451, %f450;
	add.f32 	%f821, %f451, 0f00000000;
$L__BB0_51:
	not.pred 	%p101, %p2;
	@%p101 bra 	$L__BB0_53;
	ld.shared.f32 	%f452, [%r7];
	sub.f32 	%f453, %f802, %f452;
	mul.f32 	%f454, %f453, 0f3FB8AA3B;
	ex2.approx.f32 	%f455, %f454;
	add.f32 	%f821, %f821, %f455;
$L__BB0_53:
	not.pred 	%p102, %p3;
	@%p102 bra 	$L__BB0_55;
	ld.shared.f32 	%f456, [%r7];
	sub.f32 	%f457, %f801, %f456;
	mul.f32 	%f458, %f457, 0f3FB8AA3B;
	ex2.approx.f32 	%f459, %f458;
	add.f32 	%f821, %f821, %f459;
$L__BB0_55:
	not.pred 	%p103, %p4;
	@%p103 bra 	$L__BB0_57;
	ld.shared.f32 	%f460, [%r7];
	sub.f32 	%f461, %f800, %f460;
	mul.f32 	%f462, %f461, 0f3FB8AA3B;
	ex2.approx.f32 	%f463, %f462;
	add.f32 	%f821, %f821, %f463;
$L__BB0_57:
	bar.sync 	0;
	mov.b32 	%r178, %f821;
	shfl.sync.bfly.b32	%r179|%p105, %r178, 8, 31, -1;
	mov.b32 	%f464, %r179;
	add.f32 	%f465, %f821, %f464;
	mov.b32 	%r180, %f465;
	shfl.sync.bfly.b32	%r181|%p106, %r180, 4, 31, -1;
	mov.b32 	%f466, %r181;
	add.f32 	%f467, %f465, %f466;
	mov.b32 	%r182, %f467;
	shfl.sync.bfly.b32	%r183|%p107, %r182, 2, 31, -1;
	mov.b32 	%f468, %r183;
	add.f32 	%f469, %f467, %f468;
	mov.b32 	%r184, %f469;
	shfl.sync.bfly.b32	%r185|%p108, %r184, 1, 31, -1;
	mov.b32 	%f470, %r185;
	add.f32 	%f114, %f469, %f470;
	@%p91 bra 	$L__BB0_59;
	st.shared.f32 	[%r7+256], %f114;
$L__BB0_59:
	bar.sync 	0;
	ld.shared.f32 	%f824, [%r7];
	setp.leu.f32 	%p109, %f767, %f824;
	@%p109 bra 	$L__BB0_61;
	ld.shared.f32 	%f475, [%r7+256];
	sub.f32 	%f476, %f824, %f767;
	mul.f32 	%f477, %f476, 0f3FB8AA3B;
	ex2.approx.f32 	%f478, %f477;
	fma.rn.f32 	%f771, %f475, %f478, %f771;
	mov.f32 	%f824, %f767;
	bra.uni 	$L__BB0_62;
$L__BB0_61:
	sub.f32 	%f471, %f767, %f824;
	mul.f32 	%f472, %f471, 0f3FB8AA3B;
	ex2.approx.f32 	%f473, %f472;
	ld.shared.f32 	%f474, [%r7+256];
	fma.rn.f32 	%f771, %f771, %f473, %f474;
$L__BB0_62:
	setp.lt.s32 	%p110, %r169, %r50;
	setp.lt.s32 	%p111, %r168, %r50;
	setp.lt.s32 	%p112, %r167, %r50;
	setp.lt.s32 	%p113, %r166, %r50;
	add.s32 	%r193, %r4, 1;
	setp.lt.u32 	%p114, %r193, %r50;
	setp.ne.s32 	%p115, %r1, 0;
	sub.f32 	%f479, %f767, %f824;
	mul.f32 	%f480, %f479, 0f3FB8AA3B;
	ex2.approx.f32 	%f481, %f480;
	mul.f32 	%f763, %f481, %f763;
	mul.f32 	%f762, %f481, %f762;
	mul.f32 	%f761, %f481, %f761;
	mul.f32 	%f760, %f481, %f760;
	mul.f32 	%f759, %f481, %f759;
	mul.f32 	%f758, %f481, %f758;
	mul.f32 	%f757, %f481, %f757;
	mul.f32 	%f756, %f481, %f756;
	and.pred  	%p5, %p114, %p113;
	max.f32 	%f482, %f799, 0fFF7FFFFF;
	selp.f32 	%f483, %f482, 0fFF7FFFFF, %p5;
	and.pred  	%p6, %p114, %p112;
	max.f32 	%f484, %f483, %f798;
	selp.f32 	%f485, %f484, %f483, %p6;
	max.f32 	%f486, %f485, %f797;
	selp.f32 	%f487, %f486, %f485, %p111;
	selp.f32 	%f488, %f487, %f485, %p114;
	max.f32 	%f489, %f488, %f796;
	selp.f32 	%f490, %f489, %f488, %p110;
	selp.f32 	%f491, %f490, %f488, %p114;
	bar.sync 	0;
	mov.b32 	%r194, %f491;
	shfl.sync.bfly.b32	%r195|%p116, %r194, 8, 31, -1;
	mov.b32 	%f492, %r195;
	max.f32 	%f493, %f491, %f492;
	mov.b32 	%r196, %f493;
	shfl.sync.bfly.b32	%r197|%p117, %r196, 4, 31, -1;
	mov.b32 	%f494, %r197;
	max.f32 	%f495, %f493, %f494;
	mov.b32 	%r198, %f495;
	shfl.sync.bfly.b32	%r199|%p118, %r198, 2, 31, -1;
	mov.b32 	%f496, %r199;
	max.f32 	%f497, %f495, %f496;
	mov.b32 	%r200, %f497;
	shfl.sync.bfly.b32	%r201|%p119, %r200, 1, 31, -1;
	mov.b32 	%f498, %r201;
	max.f32 	%f128, %f497, %f498;
	@%p115 bra 	$L__BB0_64;
	st.shared.f32 	[%r7+4], %f128;
$L__BB0_64:
	bar.sync 	0;
	mov.f32 	%f827, 0f00000000;
	not.pred 	%p120, %p5;
	@%p120 bra 	$L__BB0_66;
	ld.shared.f32 	%f500, [%r7+4];
	sub.f32 	%f501, %f799, %f500;
	mul.f32 	%f502, %f501, 0f3FB8AA3B;
	ex2.approx.f32 	%f503, %f502;
	add.f32 	%f827, %f503, 0f00000000;
$L__BB0_66:
	not.pred 	%p121, %p6;
	@%p121 bra 	$L__BB0_68;
	ld.shared.f32 	%f504, [%r7+4];
	sub.f32 	%f505, %f798, %f504;
	mul.f32 	%f506, %f505, 0f3FB8AA3B;
	ex2.approx.f32 	%f507, %f506;
	add.f32 	%f827, %f827, %f507;
$L__BB0_68:
	setp.ge.u32 	%p122, %r193, %r50;
	add.s32 	%r206, %r164, %r64;
	or.b32  	%r207, %r206, 2;
	setp.ge.s32 	%p123, %r207, %r50;
	or.pred  	%p124, %p122, %p123;
	@%p124 bra 	$L__BB0_70;
	ld.shared.f32 	%f508, [%r7+4];
	sub.f32 	%f509, %f797, %f508;
	mul.f32 	%f510, %f509, 0f3FB8AA3B;
	ex2.approx.f32 	%f511, %f510;
	add.f32 	%f827, %f827, %f511;
$L__BB0_70:
	or.b32  	%r213, %r206, 3;
	setp.ge.s32 	%p126, %r213, %r50;
	or.pred  	%p127, %p122, %p126;
	@%p127 bra 	$L__BB0_72;
	ld.shared.f32 	%f512, [%r7+4];
	sub.f32 	%f513, %f796, %f512;
	mul.f32 	%f514, %f513, 0f3FB8AA3B;
	ex2.approx.f32 	%f515, %f514;
	add.f32 	%f827, %f827, %f515;
$L__BB0_72:
	bar.sync 	0;
	mov.b32 	%r214, %f827;
	shfl.sync.bfly.b32	%r215|%p129, %r214, 8, 31, -1;
	mov.b32 	%f516, %r215;
	add.f32 	%f517, %f827, %f516;
	mov.b32 	%r216, %f517;
	shfl.sync.bfly.b32	%r217|%p130, %r216, 4, 31, -1;
	mov.b32 	%f518, %r217;
	add.f32 	%f519, %f517, %f518;
	mov.b32 	%r218, %f519;
	shfl.sync.bfly.b32	%r219|%p131, %r218, 2, 31, -1;
	mov.b32 	%f520, %r219;
	add.f32 	%f521, %f519, %f520;
	mov.b32 	%r220, %f521;
	shfl.sync.bfly.b32	%r221|%p132, %r220, 1, 31, -1;
	mov.b32 	%f522, %r221;
	add.f32 	%f137, %f521, %f522;
	@%p115 bra 	$L__BB0_74;
	st.shared.f32 	[%r7+260], %f137;
$L__BB0_74:
	bar.sync 	0;
	ld.shared.f32 	%f830, [%r7+4];
	setp.gt.f32 	%p133, %f766, %f830;
	@%p133 bra 	$L__BB0_76;
	sub.f32 	%f523, %f766, %f830;
	mul.f32 	%f524, %f523, 0f3FB8AA3B;
	ex2.approx.f32 	%f525, %f524;
	ld.shared.f32 	%f526, [%r7+260];
	fma.rn.f32 	%f770, %f770, %f525, %f526;
	bra.uni 	$L__BB0_77;
$L__BB0_76:
	ld.shared.f32 	%f527, [%r7+260];
	sub.f32 	%f528, %f830, %f766;
	mul.f32 	%f529, %f528, 0f3FB8AA3B;
	ex2.approx.f32 	%f530, %f529;
	fma.rn.f32 	%f770, %f527, %f530, %f770;
	mov.f32 	%f830, %f766;
$L__BB0_77:
	shl.b32 	%r222, %r436, 6;
	shl.b32 	%r224, %r1, 2;
	add.s32 	%r225, %r222, %r224;
	or.b32  	%r226, %r225, 3;
	setp.lt.s32 	%p134, %r226, %r50;
	or.b32  	%r227, %r225, 2;
	setp.lt.s32 	%p135, %r227, %r50;
	or.b32  	%r228, %r225, 1;
	setp.lt.s32 	%p136, %r228, %r50;
	setp.lt.s32 	%p137, %r225, %r50;
	add.s32 	%r229, %r4, 2;
	setp.lt.u32 	%p138, %r229, %r50;
	setp.ne.s32 	%p139, %r1, 0;
	sub.f32 	%f531, %f766, %f830;
	mul.f32 	%f532, %f531, 0f3FB8AA3B;
	ex2.approx.f32 	%f533, %f532;
	mul.f32 	%f755, %f533, %f755;
	mul.f32 	%f754, %f533, %f754;
	mul.f32 	%f753, %f533, %f753;
	mul.f32 	%f752, %f533, %f752;
	mul.f32 	%f751, %f533, %f751;
	mul.f32 	%f750, %f533, %f750;
	mul.f32 	%f749, %f533, %f749;
	mul.f32 	%f748, %f533, %f748;
	max.f32 	%f534, %f795, 0fFF7FFFFF;
	selp.f32 	%f535, %f534, 0fFF7FFFFF, %p137;
	selp.f32 	%f536, %f535, 0fFF7FFFFF, %p138;
	and.pred  	%p7, %p138, %p136;
	max.f32 	%f537, %f536, %f794;
	selp.f32 	%f538, %f537, %f536, %p7;
	and.pred  	%p8, %p138, %p135;
	max.f32 	%f539, %f538, %f793;
	selp.f32 	%f540, %f539, %f538, %p8;
	and.pred  	%p9, %p138, %p134;
	max.f32 	%f541, %f540, %f792;
	selp.f32 	%f542, %f541, %f540, %p9;
	bar.sync 	0;
	mov.b32 	%r230, %f542;
	shfl.sync.bfly.b32	%r231|%p140, %r230, 8, 31, -1;
	mov.b32 	%f543, %r231;
	max.f32 	%f544, %f542, %f543;
	mov.b32 	%r232, %f544;
	shfl.sync.bfly.b32	%r233|%p141, %r232, 4, 31, -1;
	mov.b32 	%f545, %r233;
	max.f32 	%f546, %f544, %f545;
	mov.b32 	%r234, %f546;
	shfl.sync.bfly.b32	%r235|%p142, %r234, 2, 31, -1;
	mov.b32 	%f547, %r235;
	max.f32 	%f548, %f546, %f547;
	mov.b32 	%r236, %f548;
	shfl.sync.bfly.b32	%r237|%p143, %r236, 1, 31, -1;
	mov.b32 	%f549, %r237;
	max.f32 	%f151, %f548, %f549;
	@%p139 bra 	$L__BB0_79;
	st.shared.f32 	[%r7+8], %f151;
$L__BB0_79:
	bar.sync 	0;
	setp.ge.u32 	%p144, %r229, %r50;
	add.s32 	%r242, %r222, %r64;
	setp.ge.s32 	%p145, %r242, %r50;
	mov.f32 	%f833, 0f00000000;
	or.pred  	%p146, %p144, %p145;
	@%p146 bra 	$L__BB0_81;
	ld.shared.f32 	%f551, [%r7+8];
	sub.f32 	%f552, %f795, %f551;
	mul.f32 	%f553, %f552, 0f3FB8AA3B;
	ex2.approx.f32 	%f554, %f553;
	add.f32 	%f833, %f554, 0f00000000;
$L__BB0_81:
	not.pred 	%p147, %p7;
	@%p147 bra 	$L__BB0_83;
	ld.shared.f32 	%f555, [%r7+8];
	sub.f32 	%f556, %f794, %f555;
	mul.f32 	%f557, %f556, 0f3FB8AA3B;
	ex2.approx.f32 	%f558, %f557;
	add.f32 	%f833, %f833, %f558;
$L__BB0_83:
	not.pred 	%p148, %p8;
	@%p148 bra 	$L__BB0_85;
	ld.shared.f32 	%f559, [%r7+8];
	sub.f32 	%f560, %f793, %f559;
	mul.f32 	%f561, %f560, 0f3FB8AA3B;
	ex2.approx.f32 	%f562, %f561;
	add.f32 	%f833, %f833, %f562;
$L__BB0_85:
	not.pred 	%p149, %p9;
	@%p149 bra 	$L__BB0_87;
	ld.shared.f32 	%f563, [%r7+8];
	sub.f32 	%f564, %f792, %f563;
	mul.f32 	%f565, %f564, 0f3FB8AA3B;
	ex2.approx.f32 	%f566, %f565;
	add.f32 	%f833, %f833, %f566;
$L__BB0_87:
	bar.sync 	0;
	mov.b32 	%r243, %f833;
	shfl.sync.bfly.b32	%r244|%p151, %r243, 8, 31, -1;
	mov.b32 	%f567, %r244;
	add.f32 	%f568, %f833, %f567;
	mov.b32 	%r245, %f568;
	shfl.sync.bfly.b32	%r246|%p152, %r245, 4, 31, -1;
	mov.b32 	%f569, %r246;
	add.f32 	%f570, %f568, %f569;
	mov.b32 	%r247, %f570;
	shfl.sync.bfly.b32	%r248|%p153, %r247, 2, 31, -1;
	mov.b32 	%f571, %r248;
	add.f32 	%f572, %f570, %f571;
	mov.b32 	%r249, %f572;
	shfl.sync.bfly.b32	%r250|%p154, %r249, 1, 31, -1;
	mov.b32 	%f573, %r250;
	add.f32 	%f160, %f572, %f573;
	@%p139 bra 	$L__BB0_89;
	st.shared.f32 	[%r7+264], %f160;
$L__BB0_89:
	bar.sync 	0;
	ld.shared.f32 	%f836, [%r7+8];
	setp.gt.f32 	%p155, %f765, %f836;
	@%p155 bra 	$L__BB0_91;
	sub.f32 	%f574, %f765, %f836;
	mul.f32 	%f575, %f574, 0f3FB8AA3B;
	ex2.approx.f32 	%f576, %f575;
	ld.shared.f32 	%f577, [%r7+264];
	fma.rn.f32 	%f769, %f769, %f576, %f577;
	bra.uni 	$L__BB0_92;
$L__BB0_91:
	ld.shared.f32 	%f578, [%r7+264];
	sub.f32 	%f579, %f836, %f765;
	mul.f32 	%f580, %f579, 0f3FB8AA3B;
	ex2.approx.f32 	%f581, %f580;
	fma.rn.f32 	%f769, %f578, %f581, %f769;
	mov.f32 	%f836, %f765;
$L__BB0_92:
	shl.b32 	%r251, %r436, 6;
	shl.b32 	%r253, %r1, 2;
	add.s32 	%r254, %r251, %r253;
	or.b32  	%r255, %r254, 3;
	setp.lt.s32 	%p156, %r255, %r50;
	or.b32  	%r256, %r254, 2;
	setp.lt.s32 	%p157, %r256, %r50;
	or.b32  	%r257, %r254, 1;
	setp.lt.s32 	%p158, %r257, %r50;
	setp.lt.s32 	%p159, %r254, %r50;
	add.s32 	%r258, %r4, 3;
	setp.lt.u32 	%p160, %r258, %r50;
	setp.ne.s32 	%p161, %r1, 0;
	sub.f32 	%f582, %f765, %f836;
	mul.f32 	%f583, %f582, 0f3FB8AA3B;
	ex2.approx.f32 	%f584, %f583;
	mul.f32 	%f747, %f584, %f747;
	mul.f32 	%f746, %f584, %f746;
	mul.f32 	%f745, %f584, %f745;
	mul.f32 	%f744, %f584, %f744;
	mul.f32 	%f743, %f584, %f743;
	mul.f32 	%f742, %f584, %f742;
	mul.f32 	%f741, %f584, %f741;
	mul.f32 	%f740, %f584, %f740;
	and.pred  	%p10, %p160, %p159;
	max.f32 	%f585, %f791, 0fFF7FFFFF;
	selp.f32 	%f586, %f585, 0fFF7FFFFF, %p10;
	and.pred  	%p11, %p160, %p158;
	max.f32 	%f587, %f586, %f790;
	selp.f32 	%f588, %f587, %f586, %p11;
	and.pred  	%p12, %p160, %p157;
	max.f32 	%f589, %f588, %f789;
	selp.f32 	%f590, %f589, %f588, %p12;
	and.pred  	%p13, %p160, %p156;
	max.f32 	%f591, %f590, %f788;
	selp.f32 	%f592, %f591, %f590, %p13;
	bar.sync 	0;
	mov.b32 	%r259, %f592;
	shfl.sync.bfly.b32	%r260|%p162, %r259, 8, 31, -1;
	mov.b32 	%f593, %r260;
	max.f32 	%f594, %f592, %f593;
	mov.b32 	%r261, %f594;
	shfl.sync.bfly.b32	%r262|%p163, %r261, 4, 31, -1;
	mov.b32 	%f595, %r262;
	max.f32 	%f596, %f594, %f595;
	mov.b32 	%r263, %f596;
	shfl.sync.bfly.b32	%r264|%p164, %r263, 2, 31, -1;
	mov.b32 	%f597, %r264;
	max.f32 	%f598, %f596, %f597;
	mov.b32 	%r265, %f598;
	shfl.sync.bfly.b32	%r266|%p165, %r265, 1, 31, -1;
	mov.b32 	%f599, %r266;
	max.f32 	%f174, %f598, %f599;
	@%p161 bra 	$L__BB0_94;
	st.shared.f32 	[%r7+12], %f174;
$L__BB0_94:
	bar.sync 	0;
	mov.f32 	%f839, 0f00000000;
	not.pred 	%p166, %p10;
	@%p166 bra 	$L__BB0_96;
	ld.shared.f32 	%f601, [%r7+12];
	sub.f32 	%f602, %f791, %f601;
	mul.f32 	%f603, %f602, 0f3FB8AA3B;
	ex2.approx.f32 	%f604, %f603;
	add.f32 	%f839, %f604, 0f00000000;
$L__BB0_96:
	not.pred 	%p167, %p11;
	@%p167 bra 	$L__BB0_98;
	ld.shared.f32 	%f605, [%r7+12];
	sub.f32 	%f606, %f790, %f605;
	mul.f32 	%f607, %f606, 0f3FB8AA3B;
	ex2.approx.f32 	%f608, %f607;
	add.f32 	%f839, %f839, %f608;
$L__BB0_98:
	not.pred 	%p168, %p12;
	@%p168 bra 	$L__BB0_100;
	ld.shared.f32 	%f609, [%r7+12];
	sub.f32 	%f610, %f789, %f609;
	mul.f32 	%f611, %f610, 0f3FB8AA3B;
	ex2.approx.f32 	%f612, %f611;
	add.f32 	%f839, %f839, %f612;
$L__BB0_100:
	not.pred 	%p169, %p13;
	@%p169 bra 	$L__BB0_102;
	ld.shared.f32 	%f613, [%r7+12];
	sub.f32 	%f614, %f788, %f613;
	mul.f32 	%f615, %f614, 0f3FB8AA3B;
	ex2.approx.f32 	%f616, %f615;
	add.f32 	%f839, %f839, %f616;
$L__BB0_102:
	setp.ne.s32 	%p170, %r1, 0;
	bar.sync 	0;
	mov.b32 	%r267, %f839;
	shfl.sync.bfly.b32	%r268|%p171, %r267, 8, 31, -1;
	mov.b32 	%f617, %r268;
	add.f32 	%f618, %f839, %f617;
	mov.b32 	%r269, %f618;
	shfl.sync.bfly.b32	%r270|%p172, %r269, 4, 31, -1;
	mov.b32 	%f619, %r270;
	add.f32 	%f620, %f618, %f619;
	mov.b32 	%r271, %f620;
	shfl.sync.bfly.b32	%r272|%p173, %r271, 2, 31, -1;
	mov.b32 	%f621, %r272;
	add.f32 	%f622, %f620, %f621;
	mov.b32 	%r273, %f622;
	shfl.sync.bfly.b32	%r274|%p174, %r273, 1, 31, -1;
	mov.b32 	%f623, %r274;
	add.f32 	%f183, %f622, %f623;
	@%p170 bra 	$L__BB0_104;
	st.shared.f32 	[%r7+268], %f183;
$L__BB0_104:
	bar.sync 	0;
	ld.shared.f32 	%f842, [%r7+12];
	setp.gt.f32 	%p175, %f764, %f842;
	@%p175 bra 	$L__BB0_106;
	sub.f32 	%f624, %f764, %f842;
	mul.f32 	%f625, %f624, 0f3FB8AA3B;
	ex2.approx.f32 	%f626, %f625;
	ld.shared.f32 	%f627, [%r7+268];
	fma.rn.f32 	%f768, %f768, %f626, %f627;
	bra.uni 	$L__BB0_107;
$L__BB0_106:
	ld.shared.f32 	%f628, [%r7+268];
	sub.f32 	%f629, %f842, %f764;
	mul.f32 	%f630, %f629, 0f3FB8AA3B;
	ex2.approx.f32 	%f631, %f630;
	fma.rn.f32 	%f768, %f628, %f631, %f768;
	mov.f32 	%f842, %f764;
$L__BB0_107:
	setp.gt.u32 	%p176, %r3, 15;
	sub.f32 	%f632, %f764, %f842;
	mul.f32 	%f633, %f632, 0f3FB8AA3B;
	ex2.approx.f32 	%f634, %f633;
	mul.f32 	%f739, %f634, %f739;
	mul.f32 	%f738, %f634, %f738;
	mul.f32 	%f737, %f634, %f737;
	mul.f32 	%f736, %f634, %f736;
	mul.f32 	%f735, %f634, %f735;
	mul.f32 	%f734, %f634, %f734;
	mul.f32 	%f733, %f634, %f733;
	mul.f32 	%f732, %f634, %f732;
	@%p176 bra 	$L__BB0_172;
	ld.param.u64 	%rd60, [_Z16_attentionKernelILi16ELi16ELi4ELi8EEvPKfS1_S1_iiPf_param_2];
	setp.lt.s32 	%p177, %r2, %r51;
	shl.b32 	%r275, %r436, 6;
	shl.b32 	%r276, %r3, 2;
	add.s32 	%r33, %r275, %r276;
	mad.lo.s32 	%r34, %r33, %r51, %r2;
	cvta.to.global.u64 	%rd28, %rd60;
	mul.wide.u32 	%rd29, %r34, 4;
	add.s64 	%rd30, %rd28, %rd29;
	ld.global.nc.v4.f32 	{%f635, %f636, %f637, %f638}, [%rd30];
	st.shared.v4.f32 	[%r8], {%f635, %f636, %f637, %f638};
	add.s32 	%r35, %r34, 4;
	mul.wide.u32 	%rd31, %r35, 4;
	add.s64 	%rd32, %rd28, %rd31;
	ld.global.nc.v4.f32 	{%f639, %f640, %f641, %f642}, [%rd32];
	st.shared.v4.f32 	[%r8+16], {%f639, %f640, %f641, %f642};
	setp.lt.u32 	%p178, %r33, %r50;
	and.pred  	%p179, %p178, %p177;
	@%p179 bra 	$L__BB0_110;
	mov.b32 	%r277, 0;
	st.shared.u32 	[%r8], %r277;
$L__BB0_110:
	setp.lt.u32 	%p180, %r33, %r50;
	add.s32 	%r278, %r2, 1;
	setp.lt.s32 	%p181, %r278, %r51;
	and.pred  	%p182, %p180, %p181;
	@%p182 bra 	$L__BB0_112;
	mov.b32 	%r279, 0;
	st.shared.u32 	[%r8+4], %r279;
$L__BB0_112:
	setp.lt.u32 	%p183, %r33, %r50;
	add.s32 	%r280, %r2, 2;
	setp.lt.s32 	%p184, %r280, %r51;
	and.pred  	%p185, %p183, %p184;
	@%p185 bra 	$L__BB0_114;
	mov.b32 	%r281, 0;
	st.shared.u32 	[%r8+8], %r281;
$L__BB0_114:
	setp.lt.u32 	%p186, %r33, %r50;
	add.s32 	%r282, %r2, 3;
	setp.lt.s32 	%p187, %r282, %r51;
	and.pred  	%p188, %p186, %p187;
	@%p188 bra 	$L__BB0_116;
	mov.b32 	%r283, 0;
	st.shared.u32 	[%r8+12], %r283;
$L__BB0_116:
	setp.lt.u32 	%p189, %r33, %r50;
	add.s32 	%r284, %r2, 4;
	setp.lt.s32 	%p190, %r284, %r51;
	and.pred  	%p191, %p189, %p190;
	@%p191 bra 	$L__BB0_118;
	mov.b32 	%r285, 0;
	st.shared.u32 	[%r8+16], %r285;
$L__BB0_118:
	setp.lt.u32 	%p192, %r33, %r50;
	add.s32 	%r286, %r2, 5;
	setp.lt.s32 	%p193, %r286, %r51;
	and.pred  	%p194, %p192, %p193;
	@%p194 bra 	$L__BB0_120;
	mov.b32 	%r287, 0;
	st.shared.u32 	[%r8+20], %r287;
$L__BB0_120:
	setp.lt.u32 	%p195, %r33, %r50;
	add.s32 	%r288, %r2, 6;
	setp.lt.s32 	%p196, %r288, %r51;
	and.pred  	%p197, %p195, %p196;
	@%p197 bra 	$L__BB0_122;
	mov.b32 	%r289, 0;
	st.shared.u32 	[%r8+24], %r289;
$L__BB0_122:
	setp.lt.u32 	%p198, %r33, %r50;
	add.s32 	%r290, %r2, 7;
	setp.lt.s32 	%p199, %r290, %r51;
	and.pred  	%p200, %p198, %p199;
	@%p200 bra 	$L__BB0_124;
	mov.b32 	%r291, 0;
	st.shared.u32 	[%r8+28], %r291;
$L__BB0_124:
	ld.param.u64 	%rd61, [_Z16_attentionKernelILi16ELi16ELi4ELi8EEvPKfS1_S1_iiPf_param_2];
	setp.lt.s32 	%p201, %r2, %r51;
	add.s32 	%r36, %r33, 1;
	add.s32 	%r37, %r34, %r51;
	cvta.to.global.u64 	%rd33, %rd61;
	mul.wide.u32 	%rd34, %r37, 4;
	add.s64 	%rd35, %rd33, %rd34;
	ld.global.nc.v4.f32 	{%f643, %f644, %f645, %f646}, [%rd35];
	st.shared.v4.f32 	[%r8+512], {%f643, %f644, %f645, %f646};
	add.s32 	%r38, %r35, %r51;
	mul.wide.u32 	%rd36, %r38, 4;
	add.s64 	%rd37, %rd33, %rd36;
	ld.global.nc.v4.f32 	{%f647, %f648, %f649, %f650}, [%rd37];
	st.shared.v4.f32 	[%r8+528], {%f647, %f648, %f649, %f650};
	setp.lt.u32 	%p202, %r36, %r50;
	and.pred  	%p203, %p202, %p201;
	@%p203 bra 	$L__BB0_126;
	mov.b32 	%r292, 0;
	st.shared.u32 	[%r8+512], %r292;
$L__BB0_126:
	setp.lt.u32 	%p204, %r36, %r50;
	add.s32 	%r293, %r2, 1;
	setp.lt.s32 	%p205, %r293, %r51;
	and.pred  	%p206, %p204, %p205;
	@%p206 bra 	$L__BB0_128;
	mov.b32 	%r294, 0;
	st.shared.u32 	[%r8+516], %r294;
$L__BB0_128:
	setp.lt.u32 	%p207, %r36, %r50;
	add.s32 	%r295, %r2, 2;
	setp.lt.s32 	%p208, %r295, %r51;
	and.pred  	%p209, %p207, %p208;
	@%p209 bra 	$L__BB0_130;
	mov.b32 	%r296, 0;
	st.shared.u32 	[%r8+520], %r296;
$L__BB0_130:
	setp.lt.u32 	%p210, %r36, %r50;
	add.s32 	%r297, %r2, 3;
	setp.lt.s32 	%p211, %r297, %r51;
	and.pred  	%p212, %p210, %p211;
	@%p212 bra 	$L__BB0_132;
	mov.b32 	%r298, 0;
	st.shared.u32 	[%r8+524], %r298;
$L__BB0_132:
	setp.lt.u32 	%p213, %r36, %r50;
	add.s32 	%r299, %r2, 4;
	setp.lt.s32 	%p214, %r299, %r51;
	and.pred  	%p215, %p213, %p214;
	@%p215 bra 	$L__BB0_134;
	mov.b32 	%r300, 0;
	st.shared.u32 	[%r8+528], %r300;
$L__BB0_134:
	setp.lt.u32 	%p216, %r36, %r50;
	add.s32 	%r301, %r2, 5;
	setp.lt.s32 	%p217, %r301, %r51;
	and.pred  	%p218, %p216, %p217;
	@%p218 bra 	$L__BB0_136;
	mov.b32 	%r302, 0;
	st.shared.u32 	[%r8+532], %r302;
$L__BB0_136:
	setp.lt.u32 	%p219, %r36, %r50;
	add.s32 	%r303, %r2, 6;
	setp.lt.s32 	%p220, %r303, %r51;
	and.pred  	%p221, %p219, %p220;
	@%p221 bra 	$L__BB0_138;
	mov.b32 	%r304, 0;
	st.shared.u32 	[%r8+536], %r304;
$L__BB0_138:
	setp.lt.u32 	%p222, %r36, %r50;
	add.s32 	%r305, %r2, 7;
	setp.lt.s32 	%p223, %r305, %r51;
	and.pred  	%p224, %p222, %p223;
	@%p224 bra 	$L__BB0_140;
	mov.b32 	%r306, 0;
	st.shared.u32 	[%r8+540], %r306;
$L__BB0_140:
	ld.param.u64 	%rd62, [_Z16_attentionKernelILi16ELi16ELi4ELi8EEvPKfS1_S1_iiPf_param_2];
	setp.lt.s32 	%p225, %r2, %r51;
	add.s32 	%r39, %r33, 2;
	add.s32 	%r40, %r37, %r51;
	cvta.to.global.u64 	%rd38, %rd62;
	mul.wide.u32 	%rd39, %r40, 4;
	add.s64 	%rd40, %rd38, %rd39;
	ld.global.nc.v4.f32 	{%f651, %f652, %f653, %f654}, [%rd40];
	st.shared.v4.f32 	[%r8+1024], {%f651, %f652, %f653, %f654};
	add.s32 	%r41, %r38, %r51;
	mul.wide.u32 	%rd41, %r41, 4;
	add.s64 	%rd42, %rd38, %rd41;
	ld.global.nc.v4.f32 	{%f655, %f656, %f657, %f658}, [%rd42];
	st.shared.v4.f32 	[%r8+1040], {%f655, %f656, %f657, %f658};
	setp.lt.u32 	%p226, %r39, %r50;
	and.pred  	%p227, %p226, %p225;
	@%p227 bra 	$L__BB0_142;
	mov.b32 	%r307, 0;
	st.shared.u32 	[%r8+1024], %r307;
$L__BB0_142:
	setp.lt.u32 	%p228, %r39, %r50;
	add.s32 	%r308, %r2, 1;
	setp.lt.s32 	%p229, %r308, %r51;
	and.pred  	%p230, %p228, %p229;
	@%p230 bra 	$L__BB0_144;
	mov.b32 	%r309, 0;
	st.shared.u32 	[%r8+1028], %r309;
$L__BB0_144:
	setp.lt.u32 	%p231, %r39, %r50;
	add.s32 	%r310, %r2, 2;
	setp.lt.s32 	%p232, %r310, %r51;
	and.pred  	%p233, %p231, %p232;
	@%p233 bra 	$L__BB0_146;
	mov.b32 	%r311, 0;
	st.shared.u32 	[%r8+1032], %r311;
$L__BB0_146:
	setp.lt.u32 	%p234, %r39, %r50;
	add.s32 	%r312, %r2, 3;
	setp.lt.s32 	%p235, %r312, %r51;
	and.pred  	%p236, %p234, %p235;
	@%p236 bra 	$L__BB0_148;
	mov.b32 	%r313, 0;
	st.shared.u32 	[%r8+1036], %r313;
$L__BB0_148:
	setp.lt.u32 	%p237, %r39, %r50;
	add.s32 	%r314, %r2, 4;
	setp.lt.s32 	%p238, %r314, %r51;
	and.pred  	%p239, %p237, %p238;
	@%p239 bra 	$L__BB0_150;
	mov.b32 	%r315, 0;
	st.shared.u32 	[%r8+1040], %r315;
$L__BB0_150:
	setp.lt.u32 	%p240, %r39, %r50;
	add.s32 	%r316, %r2, 5;
	setp.lt.s32 	%p241, %r316, %r51;
	and.pred  	%p242, %p240, %p241;
	@%p242 bra 	$L__BB0_152;
	mov.b32 	%r317, 0;
	st.shared.u32 	[%r8+1044], %r317;
$L__BB0_152:
	setp.lt.u32 	%p243, %r39, %r50;
	add.s32 	%r318, %r2, 6;
	setp.lt.s32 	%p244, %r318, %r51;
	and.pred  	%p245, %p243, %p244;
	@%p245 bra 	$L__BB0_154;
	mov.b32 	%r319, 0;
	st.shared.u32 	[%r8+1048], %r319;
$L__BB0_154:
	setp.lt.u32 	%p246, %r39, %r50;
	add.s32 	%r320, %r2, 7;
	setp.lt.s32 	%p247, %r320, %r51;
	and.pred  	%p248, %p246, %p247;
	@%p248 bra 	$L__BB0_156;
	mov.b32 	%r321, 0;
	st.shared.u32 	[%r8+1052], %r321;
$L__BB0_156:
	ld.param.u64 	%rd63, [_Z16_attentionKernelILi16ELi16ELi4ELi8EEvPKfS1_S1_iiPf_param_2];
	setp.lt.s32 	%p249, %r2, %r51;
	add.s32 	%r42, %r33, 3;
	add.s32 	%r322, %r40, %r51;
	cvta.to.global.u64 	%rd43, %rd63;
	mul.wide.u32 	%rd44, %r322, 4;
	add.s64 	%rd45, %rd43, %rd44;
	ld.global.nc.v4.f32 	{%f659, %f660, %f661, %f662}, [%rd45];
	st.shared.v4.f32 	[%r8+1536], {%f659, %f660, %f661, %f662};
	add.s32 	%r323, %r41, %r51;
	mul.wide.u32 	%rd46, %r323, 4;
	add.s64 	%rd47, %rd43, %rd46;
	ld.global.nc.v4.f32 	{%f663, %f664, %f665, %f666}, [%rd47];
	st.shared.v4.f32 	[%r8+1552], {%f663, %f664, %f665, %f666};
	setp.lt.u32 	%p250, %r42, %r50;
	and.pred  	%p251, %p250, %p249;
	@%p251 bra 	$L__BB0_158;
	mov.b32 	%r324, 0;
	st.shared.u32 	[%r8+1536], %r324;
$L__BB0_158:
	setp.lt.u32 	%p252, %r42, %r50;
	add.s32 	%r325, %r2, 1;
	setp.lt.s32 	%p253, %r325, %r51;
	and.pred  	%p254, %p252, %p253;
	@%p254 bra 	$L__BB0_160;
	mov.b32 	%r326, 0;
	st.shared.u32 	[%r8+1540], %r326;
$L__BB0_160:
	setp.lt.u32 	%p255, %r42, %r50;
	add.s32 	%r327, %r2, 2;
	setp.lt.s32 	%p256, %r327, %r51;
	and.pred  	%p257, %p255, %p256;
	@%p257 bra 	$L__BB0_162;
	mov.b32 	%r328, 0;
	st.shared.u32 	[%r8+1544], %r328;
$L__BB0_162:
	setp.lt.u32 	%p258, %r42, %r50;
	add.s32 	%r329, %r2, 3;
	setp.lt.s32 	%p259, %r329, %r51;
	and.pred  	%p260, %p258, %p259;
	@%p260 bra 	$L__BB0_164;
	mov.b32 	%r330, 0;
	st.shared.u32 	[%r8+1548], %r330;
$L__BB0_164:
	setp.lt.u32 	%p261, %r42, %r50;
	add.s32 	%r331, %r2, 4;
	setp.lt.s32 	%p262, %r331, %r51;
	and.pred  	%p263, %p261, %p262;
	@%p263 bra 	$L__BB0_166;
	mov.b32 	%r332, 0;
	st.shared.u32 	[%r8+1552], %r332;
$L__BB0_166:
	setp.lt.u32 	%p264, %r42, %r50;
	add.s32 	%r333, %r2, 5;
	setp.lt.s32 	%p265, %r333, %r51;
	and.pred  	%p266, %p264, %p265;
	@%p266 bra 	$L__BB0_168;
	mov.b32 	%r334, 0;
	st.shared.u32 	[%r8+1556], %r334;
$L__BB0_168:
	setp.lt.u32 	%p267, %r42, %r50;
	add.s32 	%r335, %r2, 6;
	setp.lt.s32 	%p268, %r335, %r51;
	and.pred  	%p269, %p267, %p268;
	@%p269 bra 	$L__BB0_170;
	mov.b32 	%r336, 0;
	st.shared.u32 	[%r8+1560], %r336;
$L__BB0_170:
	setp.lt.u32 	%p270, %r42, %r50;
	add.s32 	%r337, %r2, 7;
	setp.lt.s32 	%p271, %r337, %r51;
	and.pred  	%p272, %p270, %p271;
	@%p272 bra 	$L__BB0_172;
	mov.b32 	%r338, 0;
	st.shared.u32 	[%r8+1564], %r338;
$L__BB0_172:
	setp.ge.u32 	%p273, %r4, %r50;
	shl.b32 	%r339, %r436, 6;
	add.s32 	%r342, %r339, %r64;
	setp.ge.s32 	%p274, %r342, %r50;
	mov.f32 	%f844, 0f00000000;
	or.pred  	%p275, %p273, %p274;
	@%p275 bra 	$L__BB0_174;
	sub.f32 	%f668, %f803, %f824;
	mul.f32 	%f669, %f668, 0f3FB8AA3B;
	ex2.approx.f32 	%f844, %f669;
$L__BB0_174:
	st.shared.f32 	[%r6], %f844;
	setp.lt.u32 	%p276, %r4, %r50;
	or.b32  	%r347, %r342, 1;
	setp.lt.s32 	%p277, %r347, %r50;
	and.pred  	%p278, %p276, %p277;
	@%p278 bra 	$L__BB0_176;
	mov.b32 	%r348, 0;
	st.shared.u32 	[%r6+4], %r348;
	bra.uni 	$L__BB0_177;
$L__BB0_176:
	sub.f32 	%f670, %f802, %f824;
	mul.f32 	%f671, %f670, 0f3FB8AA3B;
	ex2.approx.f32 	%f672, %f671;
	st.shared.f32 	[%r6+4], %f672;
$L__BB0_177:
	setp.lt.u32 	%p279, %r4, %r50;
	or.b32  	%r353, %r342, 2;
	setp.lt.s32 	%p280, %r353, %r50;
	and.pred  	%p281, %p279, %p280;
	@%p281 bra 	$L__BB0_179;
	mov.b32 	%r354, 0;
	st.shared.u32 	[%r6+8], %r354;
	bra.uni 	$L__BB0_180;
$L__BB0_179:
	sub.f32 	%f673, %f801, %f824;
	mul.f32 	%f674, %f673, 0f3FB8AA3B;
	ex2.approx.f32 	%f675, %f674;
	st.shared.f32 	[%r6+8], %f675;
$L__BB0_180:
	setp.lt.u32 	%p282, %r4, %r50;
	or.b32  	%r359, %r342, 3;
	setp.lt.s32 	%p283, %r359, %r50;
	and.pred  	%p284, %p282, %p283;
	@%p284 bra 	$L__BB0_182;
	mov.b32 	%r360, 0;
	st.shared.u32 	[%r6+12], %r360;
	bra.uni 	$L__BB0_183;
$L__BB0_182:
	sub.f32 	%f676, %f800, %f824;
	mul.f32 	%f677, %f676, 0f3FB8AA3B;
	ex2.approx.f32 	%f678, %f677;
	st.shared.f32 	[%r6+12], %f678;
$L__BB0_183:
	add.s32 	%r361, %r4, 1;
	setp.lt.u32 	%p285, %r361, %r50;
	setp.lt.s32 	%p286, %r342, %r50;
	and.pred  	%p287, %p285, %p286;
	@%p287 bra 	$L__BB0_185;
	mov.b32 	%r366, 0;
	st.shared.u32 	[%r6+256], %r366;
	bra.uni 	$L__BB0_186;
$L__BB0_185:
	sub.f32 	%f679, %f799, %f830;
	mul.f32 	%f680, %f679, 0f3FB8AA3B;
	ex2.approx.f32 	%f681, %f680;
	st.shared.f32 	[%r6+256], %f681;
$L__BB0_186:
	setp.lt.u32 	%p288, %r361, %r50;
	setp.lt.s32 	%p289, %r347, %r50;
	and.pred  	%p290, %p288, %p289;
	@%p290 bra 	$L__BB0_188;
	mov.b32 	%r373, 0;
	st.shared.u32 	[%r6+260], %r373;
	bra.uni 	$L__BB0_189;
$L__BB0_188:
	sub.f32 	%f682, %f798, %f830;
	mul.f32 	%f683, %f682, 0f3FB8AA3B;
	ex2.approx.f32 	%f684, %f683;
	st.shared.f32 	[%r6+260], %f684;
$L__BB0_189:
	setp.lt.u32 	%p291, %r361, %r50;
	setp.lt.s32 	%p292, %r353, %r50;
	and.pred  	%p293, %p291, %p292;
	@%p293 bra 	$L__BB0_191;
	mov.b32 	%r380, 0;
	st.shared.u32 	[%r6+264], %r380;
	bra.uni 	$L__BB0_192;
$L__BB0_191:
	sub.f32 	%f685, %f797, %f830;
	mul.f32 	%f686, %f685, 0f3FB8AA3B;
	ex2.approx.f32 	%f687, %f686;
	st.shared.f32 	[%r6+264], %f687;
$L__BB0_192:
	setp.lt.u32 	%p294, %r361, %r50;
	setp.lt.s32 	%p295, %r359, %r50;
	and.pred  	%p296, %p294, %p295;
	@%p296 bra 	$L__BB0_194;
	mov.b32 	%r387, 0;
	st.shared.u32 	[%r6+268], %r387;
	bra.uni 	$L__BB0_195;
$L__BB0_194:
	sub.f32 	%f688, %f796, %f830;
	mul.f32 	%f689, %f688, 0f3FB8AA3B;
	ex2.approx.f32 	%f690, %f689;
	st.shared.f32 	[%r6+268], %f690;
$L__BB0_195:
	add.s32 	%r388, %r4, 2;
	setp.lt.u32 	%p297, %r388, %r50;
	setp.lt.s32 	%p298, %r342, %r50;
	and.pred  	%p299, %p297, %p298;
	@%p299 bra 	$L__BB0_197;
	mov.b32 	%r393, 0;
	st.shared.u32 	[%r6+512], %r393;
	bra.uni 	$L__BB0_198;
$L__BB0_197:
	sub.f32 	%f691, %f795, %f836;
	mul.f32 	%f692, %f691, 0f3FB8AA3B;
	ex2.approx.f32 	%f693, %f692;
	st.shared.f32 	[%r6+512], %f693;
$L__BB0_198:
	setp.lt.u32 	%p300, %r388, %r50;
	setp.lt.s32 	%p301, %r347, %r50;
	and.pred  	%p302, %p300, %p301;
	@%p302 bra 	$L__BB0_200;
	mov.b32 	%r400, 0;
	st.shared.u32 	[%r6+516], %r400;
	bra.uni 	$L__BB0_201;
$L__BB0_200:
	sub.f32 	%f694, %f794, %f836;
	mul.f32 	%f695, %f694, 0f3FB8AA3B;
	ex2.approx.f32 	%f696, %f695;
	st.shared.f32 	[%r6+516], %f696;
$L__BB0_201:
	setp.lt.u32 	%p303, %r388, %r50;
	setp.lt.s32 	%p304, %r353, %r50;
	and.pred  	%p305, %p303, %p304;
	@%p305 bra 	$L__BB0_203;
	mov.b32 	%r407, 0;
	st.shared.u32 	[%r6+520], %r407;
	bra.uni 	$L__BB0_204;
$L__BB0_203:
	sub.f32 	%f697, %f793, %f836;
	mul.f32 	%f698, %f697, 0f3FB8AA3B;
	ex2.approx.f32 	%f699, %f698;
	st.shared.f32 	[%r6+520], %f699;
$L__BB0_204:
	setp.lt.u32 	%p306, %r388, %r50;
	setp.lt.s32 	%p307, %r359, %r50;
	and.pred  	%p308, %p306, %p307;
	@%p308 bra 	$L__BB0_206;
	mov.b32 	%r414, 0;
	st.shared.u32 	[%r6+524], %r414;
	bra.uni 	$L__BB0_207;
$L__BB0_206:
	sub.f32 	%f700, %f792, %f836;
	mul.f32 	%f701, %f700, 0f3FB8AA3B;
	ex2.approx.f32 	%f702, %f701;
	st.shared.f32 	[%r6+524], %f702;
$L__BB0_207:
	@%p10 bra 	$L__BB0_209;
	mov.b32 	%r415, 0;
	st.shared.u32 	[%r6+768], %r415;
	bra.uni 	$L__BB0_210;
$L__BB0_209:
	sub.f32 	%f703, %f791, %f842;
	mul.f32 	%f704, %f703, 0f3FB8AA3B;
	ex2.approx.f32 	%f705, %f704;
	st.shared.f32 	[%r6+768], %f705;
$L__BB0_210:
	@%p11 bra 	$L__BB0_212;
	mov.b32 	%r416, 0;
	st.shared.u32 	[%r6+772], %r416;
	bra.uni 	$L__BB0_213;
$L__BB0_212:
	sub.f32 	%f706, %f790, %f842;
	mul.f32 	%f707, %f706, 0f3FB8AA3B;
	ex2.approx.f32 	%f708, %f707;
	st.shared.f32 	[%r6+772], %f708;
$L__BB0_213:
	@%p12 bra 	$L__BB0_215;
	mov.b32 	%r417, 0;
	st.shared.u32 	[%r6+776], %r417;
	bra.uni 	$L__BB0_216;
$L__BB0_215:
	sub.f32 	%f709, %f789, %f842;
	mul.f32 	%f710, %f709, 0f3FB8AA3B;
	ex2.approx.f32 	%f711, %f710;
	st.shared.f32 	[%r6+776], %f711;
$L__BB0_216:
	@%p13 bra 	$L__BB0_218;
	mov.b32 	%r418, 0;
	st.shared.u32 	[%r6+780], %r418;
	bra.uni 	$L__BB0_219;
$L__BB0_218:
	sub.f32 	%f712, %f788, %f842;
	mul.f32 	%f713, %f712, 0f3FB8AA3B;
	ex2.approx.f32 	%f714, %f713;
	st.shared.f32 	[%r6+780], %f714;
$L__BB0_219:
	bar.sync 	0;
	mov.b32 	%r441, 0;
$L__BB0_220:
	shl.b32 	%r420, %r3, 8;
	add.s32 	%r421, %r441, %r420;
	shl.b32 	%r422, %r441, 7;
	shl.b32 	%r423, %r1, 3;
	add.s32 	%r424, %r422, %r423;
	shl.b32 	%r425, %r424, 2;
	mov.u32 	%r426, _ZZ16_attentionKernelILi16ELi16ELi4ELi8EEvPKfS1_S1_iiPfE7shareVK;
	add.s32 	%r427, %r426, %r425;
	shl.b32 	%r428, %r421, 2;
	mov.u32 	%r429, _ZZ16_attentionKernelILi16ELi16ELi4ELi8EEvPKfS1_S1_iiPfE7shareQK;
	add.s32 	%r430, %r429, %r428;
	ld.shared.f32 	%f715, [%r430];
	ld.shared.f32 	%f716, [%r427];
	fma.rn.f32 	%f763, %f715, %f716, %f763;
	ld.shared.f32 	%f717, [%r427+4];
	fma.rn.f32 	%f762, %f715, %f717, %f762;
	ld.shared.f32 	%f718, [%r427+8];
	fma.rn.f32 	%f761, %f715, %f718, %f761;
	ld.shared.f32 	%f719, [%r427+12];
	fma.rn.f32 	%f760, %f715, %f719, %f760;
	ld.shared.f32 	%f720, [%r427+16];
	fma.rn.f32 	%f759, %f715, %f720, %f759;
	ld.shared.f32 	%f721, [%r427+20];
	fma.rn.f32 	%f758, %f715, %f721, %f758;
	ld.shared.f32 	%f722, [%r427+24];
	fma.rn.f32 	%f757, %f715, %f722, %f757;
	ld.shared.f32 	%f723, [%r427+28];
	fma.rn.f32 	%f756, %f715, %f723, %f756;
	ld.shared.f32 	%f724, [%r430+256];
	fma.rn.f32 	%f755, %f724, %f716, %f755;
	fma.rn.f32 	%f754, %f724, %f717, %f754;
	fma.rn.f32 	%f753, %f724, %f718, %f753;
	fma.rn.f32 	%f752, %f724, %f719, %f752;
	fma.rn.f32 	%f751, %f724, %f720, %f751;
	fma.rn.f32 	%f750, %f724, %f721, %f750;
	fma.rn.f32 	%f749, %f724, %f722, %f749;
	fma.rn.f32 	%f748, %f724, %f723, %f748;
	ld.shared.f32 	%f725, [%r430+512];
	fma.rn.f32 	%f747, %f725, %f716, %f747;
	fma.rn.f32 	%f746, %f725, %f717, %f746;
	fma.rn.f32 	%f745, %f725, %f718, %f745;
	fma.rn.f32 	%f744, %f725, %f719, %f744;
	fma.rn.f32 	%f743, %f725, %f720, %f743;
	fma.rn.f32 	%f742, %f725, %f721, %f742;
	fma.rn.f32 	%f741, %f725, %f722, %f741;
	fma.rn.f32 	%f740, %f725, %f723, %f740;
	ld.shared.f32 	%f726, [%r430+768];
	fma.rn.f32 	%f739, %f726, %f716, %f739;
	fma.rn.f32 	%f738, %f726, %f717, %f738;
	fma.rn.f32 	%f737, %f726, %f718, %f737;
	fma.rn.f32 	%f736, %f726, %f719, %f736;
	fma.rn.f32 	%f735, %f726, %f720, %f735;
	fma.rn.f32 	%f734, %f726, %f721, %f734;
	fma.rn.f32 	%f733, %f726, %f722, %f733;
	fma.rn.f32 	%f732, %f726, %f723, %f732;
	add.s32 	%r441, %r441, 1;
	setp.ne.s32 	%p309, %r441, 64;
	@%p309 bra 	$L__BB0_220;
	add.s32 	%r436, %r436, 1;
	add.s32 	%r431, %r50, 63;
	shr.u32 	%r432, %r431, 6;
	setp.ne.s32 	%p310, %r436, %r432;
	mov.f32 	%f764, %f842;
	mov.f32 	%f765, %f836;
	mov.f32 	%f766, %f830;
	mov.f32 	%f767, %f824;
	@%p310 bra 	$L__BB0_2;
$L__BB0_222:
	ld.param.u64 	%rd64, [_Z16_attentionKernelILi16ELi16ELi4ELi8EEvPKfS1_S1_iiPf_param_5];
	cvta.to.global.u64 	%rd3, %rd64;
	mov.f32 	%f727, 0f3F800000;
	div.approx.f32 	%f728, %f727, %f771;
	mul.f32 	%f299, %f728, %f763;
	mul.f32 	%f300, %f728, %f762;
	mul.f32 	%f301, %f728, %f761;
	mul.f32 	%f302, %f728, %f760;
	mul.f32 	%f303, %f728, %f759;
	mul.f32 	%f304, %f728, %f758;
	mul.f32 	%f305, %f728, %f757;
	mul.f32 	%f306, %f728, %f756;
	div.approx.f32 	%f729, %f727, %f770;
	mul.f32 	%f307, %f729, %f755;
	mul.f32 	%f308, %f729, %f754;
	mul.f32 	%f309, %f729, %f753;
	mul.f32 	%f310, %f729, %f752;
	mul.f32 	%f311, %f729, %f751;
	mul.f32 	%f312, %f729, %f750;
	mul.f32 	%f313, %f729, %f749;
	mul.f32 	%f314, %f729, %f748;
	div.approx.f32 	%f730, %f727, %f769;
	mul.f32 	%f315, %f730, %f747;
	mul.f32 	%f316, %f730, %f746;
	mul.f32 	%f317, %f730, %f745;
	mul.f32 	%f318, %f730, %f744;
	mul.f32 	%f319, %f730, %f743;
	mul.f32 	%f320, %f730, %f742;
	mul.f32 	%f321, %f730, %f741;
	mul.f32 	%f322, %f730, %f740;
	div.approx.f32 	%f731, %f727, %f768;
	mul.f32 	%f323, %f731, %f739;
	mul.f32 	%f324, %f731, %f738;
	mul.f32 	%f325, %f731, %f737;
	mul.f32 	%f326, %f731, %f736;
	mul.f32 	%f327, %f731, %f735;
	mul.f32 	%f328, %f731, %f734;
	mul.f32 	%f329, %f731, %f733;
	mul.f32 	%f330, %f731, %f732;
	setp.ge.s32 	%p311, %r4, %r50;
	mad.lo.s32 	%r46, %r4, %r51, %r2;
	@%p311 bra 	$L__BB0_224;
	mul.wide.s32 	%rd48, %r46, 4;
	add.s64 	%rd49, %rd3, %rd48;
	st.global.v4.f32 	[%rd49], {%f299, %f300, %f301, %f302};
	st.global.v4.f32 	[%rd49+16], {%f303, %f304, %f305, %f306};
$L__BB0_224:
	add.s32 	%r433, %r4, 1;
	setp.ge.s32 	%p312, %r433, %r50;
	add.s32 	%r47, %r46, %r51;
	@%p312 bra 	$L__BB0_226;
	mul.wide.s32 	%rd50, %r47, 4;
	add.s64 	%rd51, %rd3, %rd50;
	st.global.v4.f32 	[%rd51], {%f307, %f308, %f309, %f310};
	st.global.v4.f32 	[%rd51+16], {%f311, %f312, %f313, %f314};
$L__BB0_226:
	add.s32 	%r434, %r4, 2;
	setp.ge.s32 	%p313, %r434, %r50;
	add.s32 	%r48, %r47, %r51;
	@%p313 bra 	$L__BB0_228;
	mul.wide.s32 	%rd52, %r48, 4;
	add.s64 	%rd53, %rd3, %rd52;
	st.global.v4.f32 	[%rd53], {%f315, %f316, %f317, %f318};
	st.global.v4.f32 	[%rd53+16], {%f319, %f320, %f321, %f322};
$L__BB0_228:
	add.s32 	%r435, %r4, 3;
	setp.ge.s32 	%p314, %r435, %r50;
	add.s32 	%r49, %r48, %r51;
	@%p314 bra 	$L__BB0_230;
	mul.wide.s32 	%rd54, %r49, 4;
	add.s64 	%rd55, %rd3, %rd54;
	st.global.v4.f32 	[%rd55], {%f323, %f324, %f325, %f326};
	st.global.v4.f32 	[%rd55+16], {%f327, %f328, %f329, %f330};
$L__BB0_230:
	ret;

}


// ===== COMPILED SASS (sm_100) =====

	.target	sm_100

	.elftype	@"ET_EXEC"


//--------------------- .note.nv.tkinfo           --------------------------
	.section	.note.nv.tkinfo,"",@"SHT_NOTE"
	.sectionflags	@"SHF_NOTE_NV_TKINFO"
	.tkinfo
        /*0018*/ 	.word	0x00000002
        /*0030*/ 	.string	""
        /*0030*/ 	.string	"ptxas"
        /*0030*/ 	.string	"Cuda compilation tools, release 13.0, V13.0.88"
        /*0030*/ 	.string	"Build cuda_13.0.r13.0/compiler.36424714_0"
        /*0030*/ 	.string	"-arch sm_100 -m 64 "



//--------------------- .note.nv.cuinfo           --------------------------
	.section	.note.nv.cuinfo,"",@"SHT_NOTE"
	.sectionflags	@"SHF_NOTE_NV_CUINFO"
        /*0018*/ 	.short	0x0002
        /*001a*/ 	.short	0x0064
        /*001c*/ 	.short	0x0082
	.zero		2


//--------------------- .nv.info                  --------------------------
	.section	.nv.info,"",@"SHT_CUDA_INFO"
	.align	4


	//----- nvinfo : EIATTR_REGCOUNT
	.align		4
        /*0000*/ 	.byte	0x04, 0x2f
        /*0002*/ 	.short	(.L_29 - .L_28)
	.align		4
.L_28:
        /*0004*/ 	.word	index@(_Z16_attentionKernelILi16ELi16ELi4ELi8EEvPKfS1_S1_iiPf)
        /*0008*/ 	.word	0x00000065


	//----- nvinfo : EIATTR_FRAME_SIZE
	.align		4
.L_29:
        /*000c*/ 	.byte	0x04, 0x11
        /*000e*/ 	.short	(.L_31 - .L_30)
	.align		4
.L_30:
        /*0010*/ 	.word	index@(_Z16_attentionKernelILi16ELi16ELi4ELi8EEvPKfS1_S1_iiPf)
        /*0014*/ 	.word	0x00000000


	//----- nvinfo : EIATTR_MIN_STACK_SIZE
	.align		4
.L_31:
        /*0018*/ 	.byte	0x04, 0x12
        /*001a*/ 	.short	(.L_33 - .L_32)
	.align		4
.L_32:
        /*001c*/ 	.word	index@(_Z16_attentionKernelILi16ELi16ELi4ELi8EEvPKfS1_S1_iiPf)
        /*0020*/ 	.word	0x00000000
.L_33:


//--------------------- .nv.compat                --------------------------
	.section	.nv.compat,"",@"SHT_CUDA_COMPAT_INFO"
	.align	4
        /*0000*/ 	.byte	0x02, 0x09, 0x00, 0x00, 0x02, 0x02, 0x01, 0x00, 0x02, 0x05, 0x05, 0x00, 0x03, 0x07, 0x01, 0x01
        /*0010*/ 	.byte	0x02, 0x03, 0x00, 0x00, 0x02, 0x06, 0x01, 0x00, 0x04, 0x0b, 0x08, 0x00, 0x01, 0x00, 0x00, 0x00
        /*0020*/ 	.byte	0x00, 0x00, 0x00, 0x00


//--------------------- .nv.info._Z16_attentionKernelILi16ELi16ELi4ELi8EEvPKfS1_S1_iiPf --------------------------
	.section	.nv.info._Z16_attentionKernelILi16ELi16ELi4ELi8EEvPKfS1_S1_iiPf,"",@"SHT_CUDA_INFO"
	.sectionflags	@""
	.align	4


	//----- nvinfo : EIATTR_CUDA_API_VERSION
	.align		4
        /*0000*/ 	.byte	0x04, 0x37
        /*0002*/ 	.short	(.L_35 - .L_34)
.L_34:
        /*0004*/ 	.word	0x00000082


	//----- nvinfo : EIATTR_KPARAM_INFO
	.align		4
.L_35:
        /*0008*/ 	.byte	0x04, 0x17
        /*000a*/ 	.short	(.L_37 - .L_36)
.L_36:
        /*000c*/ 	.word	0x00000000
        /*0010*/ 	.short	0x0005
        /*0012*/ 	.short	0x0020
        /*0014*/ 	.byte	0x00, 0xf5, 0x21, 0x00


	//----- nvinfo : EIATTR_KPARAM_INFO
	.align		4
.L_37:
        /*0018*/ 	.byte	0x04, 0x17
        /*001a*/ 	.short	(.L_39 - .L_38)
.L_38:
        /*001c*/ 	.word	0x00000000
        /*0020*/ 	.short	0x0004
        /*0022*/ 	.short	0x001c
        /*0024*/ 	.byte	0x00, 0xf0, 0x11, 0x00


	//----- nvinfo : EIATTR_KPARAM_INFO
	.align		4
.L_39:
        /*0028*/ 	.byte	0x04, 0x17
        /*002a*/ 	.short	(.L_41 - .L_40)
.L_40:
        /*002c*/ 	.word	0x00000000
        /*0030*/ 	.short	0x0003
        /*0032*/ 	.short	0x0018
        /*0034*/ 	.byte	0x00, 0xf0, 0x11, 0x00


	//----- nvinfo : EIATTR_KPARAM_INFO
	.align		4
.L_41:
        /*0038*/ 	.byte	0x04, 0x17
        /*003a*/ 	.short	(.L_43 - .L_42)
.L_42:
        /*003c*/ 	.word	0x00000000
        /*0040*/ 	.short	0x0002
        /*0042*/ 	.short	0x0010
        /*0044*/ 	.byte	0x00, 0xf5, 0x21, 0x00


	//----- nvinfo : EIATTR_KPARAM_INFO
	.align		4
.L_43:
        /*0048*/ 	.byte	0x04, 0x17
        /*004a*/ 	.short	(.L_45 - .L_44)
.L_44:
        /*004c*/ 	.word	0x00000000
        /*0050*/ 	.short	0x0001
        /*0052*/ 	.short	0x0008
        /*0054*/ 	.byte	0x00, 0xf5, 0x21, 0x00


	//----- nvinfo : EIATTR_KPARAM_INFO
	.align		4
.L_45:
        /*0058*/ 	.byte	0x04, 0x17
        /*005a*/ 	.short	(.L_47 - .L_46)
.L_46:
        /*005c*/ 	.word	0x00000000
        /*0060*/ 	.short	0x0000
        /*0062*/ 	.short	0x0000
        /*0064*/ 	.byte	0x00, 0xf5, 0x21, 0x00


	//----- nvinfo : EIATTR_SPARSE_MMA_MASK
	.align		4
.L_47:
        /*0068*/ 	.byte	0x03, 0x50
        /*006a*/ 	.short	0x0000


	//----- nvinfo : EIATTR_MAXREG_COUNT
	.align		4
        /*006c*/ 	.byte	0x03, 0x1b
        /*006e*/ 	.short	0x00ff


	//----- nvinfo : EIATTR_NUM_BARRIERS
	.align		4
        /*0070*/ 	.byte	0x02, 0x4c
        /*0072*/ 	.byte	0x01
	.zero		1


	//----- nvinfo : EIATTR_MERCURY_ISA_VERSION
	.align		4
        /*0074*/ 	.byte	0x03, 0x5f
        /*0076*/ 	.short	0x0101


	//----- nvinfo : EIATTR_COOP_GROUP_MASK_REGIDS
	.align		4
        /*0078*/ 	.byte	0x04, 0x29
        /*007a*/ 	.short	(.L_49 - .L_48)


	//   ....[0]....
.L_48:
        /*007c*/ 	.word	0xffffffff


	//   ....[1]....
        /*0080*/ 	.word	0xffffffff


	//   ....[2]....
        /*0084*/ 	.word	0xffffffff


	//   ....[3]....
        /*0088*/ 	.word	0xffffffff


	//   ....[4]....
        /*008c*/ 	.word	0xffffffff


	//   ....[5]....
        /*0090*/ 	.word	0xffffffff


	//   ....[6]....
        /*0094*/ 	.word	0xffffffff


	//   ....[7]....
        /*0098*/ 	.word	0xffffffff


	//   ....[8]....
        /*009c*/ 	.word	0xffffffff


	//   ....[9]....
        /*00a0*/ 	.word	0xffffffff


	//   ....[10]....
        /*00a4*/ 	.word	0xffffffff


	//   ....[11]....
        /*00a8*/ 	.word	0xffffffff


	//   ....[12]....
        /*00ac*/ 	.word	0xffffffff


	//   ....[13]....
        /*00b0*/ 	.word	0xffffffff


	//   ....[14]....
        /*00b4*/ 	.word	0xffffffff


	//   ....[15]....
        /*00b8*/ 	.word	0xffffffff


	//   ....[16]....
        /*00bc*/ 	.word	0xffffffff


	//   ....[17]....
        /*00c0*/ 	.word	0xffffffff


	//   ....[18]....
        /*00c4*/ 	.word	0xffffffff


	//   ....[19]....
        /*00c8*/ 	.word	0xffffffff


	//   ....[20]....
        /*00cc*/ 	.word	0xffffffff


	//   ....[21]....
        /*00d0*/ 	.word	0xffffffff


	//   ....[22]....
        /*00d4*/ 	.word	0xffffffff


	//   ....[23]....
        /*00d8*/ 	.word	0xffffffff


	//   ....[24]....
        /*00dc*/ 	.word	0xffffffff


	//   ....[25]....
        /*00e0*/ 	.word	0xffffffff


	//   ....[26]....
        /*00e4*/ 	.word	0xffffffff


	//   ....[27]....
        /*00e8*/ 	.word	0xffffffff


	//   ....[28]....
        /*00ec*/ 	.word	0xffffffff


	//   ....[29]....
        /*00f0*/ 	.word	0xffffffff


	//   ....[30]....
        /*00f4*/ 	.word	0xffffffff


	//   ....[31]....
        /*00f8*/ 	.word	0xffffffff


	//----- nvinfo : EIATTR_COOP_GROUP_INSTR_OFFSETS
	.align		4
.L_49:
        /*00fc*/ 	.byte	0x04, 0x28
        /*00fe*/ 	.short	(.L_51 - .L_50)


	//   ....[0]....
.L_50:
        /*0100*/ 	.word	0x00001e00


	//   ....[1]....
        /*0104*/ 	.word	0x00001e30


	//   ....[2]....
        /*0108*/ 	.word	0x00001e60


	//   ....[3]....
        /*010c*/ 	.word	0x00001e80


	//   ....[4]....
        /*0110*/ 	.word	0x00002170


	//   ....[5]....
        /*0114*/ 	.word	0x000021b0


	//   ....[6]....
        /*0118*/ 	.word	0x000021d0


	//   ....[7]....
        /*011c*/ 	.word	0x000021f0


	//   ....[8]....
        /*0120*/ 	.word	0x00002490


	//   ....[9]....
        /*0124*/ 	.word	0x000024d0


	//   ....[10]....
        /*0128*/ 	.word	0x00002500


	//   ....[11]....
        /*012c*/ 	.word	0x00002520


	//   ....[12]....
        /*0130*/ 	.word	0x00002810


	//   ....[13]....
        /*0134*/ 	.word	0x00002850


	//   ....[14]....
        /*0138*/ 	.word	0x00002870


	//   ....[15]....
        /*013c*/ 	.word	0x000028a0


	//   ....[16]....
        /*0140*/ 	.word	0x00002c30


	//   ....[17]....
        /*0144*/ 	.word	0x00002c50


	//   ....[18]....
        /*0148*/ 	.word	0x00002c70


	//   ....[19]....
        /*014c*/ 	.word	0x00002c90


	//   ....[20]....
        /*0150*/ 	.word	0x00002f90


	//   ....[21]....
        /*0154*/ 	.word	0x00002fd0


	//   ....[22]....
        /*0158*/ 	.word	0x00003000


	//   ....[23]....
        /*015c*/ 	.word	0x00003060


	//   ....[24]....
        /*0160*/ 	.word	0x00003390


	//   ....[25]....
        /*0164*/ 	.word	0x000033b0


	//   ....[26]....
        /*0168*/ 	.word	0x000033f0


	//   ....[27]....
        /*016c*/ 	.word	0x00003450


	//   ....[28]....
        /*0170*/ 	.word	0x00003750


	//   ....[29]....
        /*0174*/ 	.word	0x00003810


	//   ....[30]....
        /*0178*/ 	.word	0x00003830


	//   ....[31]....
        /*017c*/ 	.word	0x00003850


	//----- nvinfo : EIATTR_VRC_CTA_INIT_COUNT
	.align		4
.L_51:
        /*0180*/ 	.byte	0x02, 0x4a
	.zero		1
	.zero		1


	//----- nvinfo : EIATTR_EXIT_INSTR_OFFSETS
	.align		4
        /*0184*/ 	.byte	0x04, 0x1c
        /*0186*/ 	.short	(.L_53 - .L_52)


	//   ....[0]....
.L_52:
        /*0188*/ 	.word	0x00005ea0


	//   ....[1]....
        /*018c*/ 	.word	0x00005fa0


	//----- nvinfo : EIATTR_CRS_STACK_SIZE
	.align		4
.L_53:
        /*0190*/ 	.byte	0x04, 0x1e
        /*0192*/ 	.short	(.L_55 - .L_54)
.L_54:
        /*0194*/ 	.word	0x00000000


	//----- nvinfo : EIATTR_CBANK_PARAM_SIZE
	.align		4
.L_55:
        /*0198*/ 	.byte	0x03, 0x19
        /*019a*/ 	.short	0x0028


	//----- nvinfo : EIATTR_PARAM_CBANK
	.align		4
        /*019c*/ 	.byte	0x04, 0x0a
        /*019e*/ 	.short	(.L_57 - .L_56)
	.align		4
.L_56:
        /*01a0*/ 	.word	index@(.nv.constant0._Z16_attentionKernelILi16ELi16ELi4ELi8EEvPKfS1_S1_iiPf)
        /*01a4*/ 	.short	0x0380
        /*01a6*/ 	.short	0x0028


	//----- nvinfo : EIATTR_SW_WAR
	.align		4
.L_57:
        /*01a8*/ 	.byte	0x04, 0x36
        /*01aa*/ 	.short	(.L_59 - .L_58)
.L_58:
        /*01ac*/ 	.word	0x00000008
.L_59:


//--------------------- .nv.callgraph             --------------------------
	.section	.nv.callgraph,"",@"SHT_CUDA_CALLGRAPH"
	.align	4
	.sectionentsize	8
	.align		4
        /*0000*/ 	.word	0x00000000
	.align		4
        /*0004*/ 	.word	0xffffffff
	.align		4
        /*0008*/ 	.word	0x00000000
	.align		4
        /*000c*/ 	.word	0xfffffffe
	.align		4
        /*0010*/ 	.word	0x00000000
	.align		4
        /*0014*/ 	.word	0xfffffffd
	.align		4
        /*0018*/ 	.word	0x00000000
	.align		4
        /*001c*/ 	.word	0xfffffffc


//--------------------- .nv.constant4             --------------------------
	.section	.nv.constant4,"a",@progbits
	.align	8
	.align		8
.nv.constant4:
        /*0000*/ 	.dword	_ZN34_INTERNAL_acf2ee17_4_k_cu_93dd87b44cuda3std3__45__cpo5beginE
	.align		8
        /*0008*/ 	.dword	_ZN34_INTERNAL_acf2ee17_4_k_cu_93dd87b44cuda3std3__45__cpo3endE
	.align		8
        /*0010*/ 	.dword	_ZN34_INTERNAL_acf2ee17_4_k_cu_93dd87b44cuda3std3__45__cpo6cbeginE
	.align		8
        /*0018*/ 	.dword	_ZN34_INTERNAL_acf2ee17_4_k_cu_93dd87b44cuda3std3__45__cpo4cendE
	.align		8
        /*0020*/ 	.dword	_ZN34_INTERNAL_acf2ee17_4_k_cu_93dd87b44cuda3std3__45__cpo6rbeginE
	.align		8
        /*0028*/ 	.dword	_ZN34_INTERNAL_acf2ee17_4_k_cu_93dd87b44cuda3std3__45__cpo4rendE
	.align		8
        /*0030*/ 	.dword	_ZN34_INTERNAL_acf2ee17_4_k_cu_93dd87b44cuda3std3__45__cpo7crbeginE
	.align		8
        /*0038*/ 	.dword	_ZN34_INTERNAL_acf2ee17_4_k_cu_93dd87b44cuda3std3__45__cpo5crendE
	.align		8
        /*0040*/ 	.dword	_ZN34_INTERNAL_acf2ee17_4_k_cu_93dd87b44cuda3std3__436_GLOBAL__N__acf2ee17_4_k_cu_93dd87b46ignoreE
	.align		8
        /*0048*/ 	.dword	_ZN34_INTERNAL_acf2ee17_4_k_cu_93dd87b44cuda3std3__419piecewise_constructE
	.align		8
        /*0050*/ 	.dword	_ZN34_INTERNAL_acf2ee17_4_k_cu_93dd87b44cuda3std3__48in_placeE
	.align		8
        /*0058*/ 	.dword	_ZN34_INTERNAL_acf2ee17_4_k_cu_93dd87b44cuda3std3__420unreachable_sentinelE
	.align		8
        /*0060*/ 	.dword	_ZN34_INTERNAL_acf2ee17_4_k_cu_93dd87b44cuda3std6ranges3__45__cpo4swapE
	.align		8
        /*0068*/ 	.dword	_ZN34_INTERNAL_acf2ee17_4_k_cu_93dd87b44cuda3std6ranges3__45__cpo9iter_moveE
	.align		8
        /*0070*/ 	.dword	_ZN34_INTERNAL_acf2ee17_4_k_cu_93dd87b44cuda3std6ranges3__45__cpo5beginE
	.align		8
        /*0078*/ 	.dword	_ZN34_INTERNAL_acf2ee17_4_k_cu_93dd87b44cuda3std6ranges3__45__cpo3endE
	.align		8
        /*0080*/ 	.dword	_ZN34_INTERNAL_acf2ee17_4_k_cu_93dd87b44cuda3std6ranges3__45__cpo6cbeginE
	.align		8
        /*0088*/ 	.dword	_ZN34_INTERNAL_acf2ee17_4_k_cu_93dd87b44cuda3std6ranges3__45__cpo4cendE
	.align		8
        /*0090*/ 	.dword	_ZN34_INTERNAL_acf2ee17_4_k_cu_93dd87b44cuda3std6ranges3__45__cpo7advanceE
	.align		8
        /*0098*/ 	.dword	_ZN34_INTERNAL_acf2ee17_4_k_cu_93dd87b44cuda3std6ranges3__45__cpo9iter_swapE
	.align		8
        /*00a0*/ 	.dword	_ZN34_INTERNAL_acf2ee17_4_k_cu_93dd87b44cuda3std6ranges3__45__cpo4nextE
	.align		8
        /*00a8*/ 	.dword	_ZN34_INTERNAL_acf2ee17_4_k_cu_93dd87b44cuda3std6ranges3__45__cpo4prevE
	.align		8
        /*00b0*/ 	.dword	_ZN34_INTERNAL_acf2ee17_4_k_cu_93dd87b44cuda3std6ranges3__45__cpo4dataE
	.align		8
        /*00b8*/ 	.dword	_ZN34_INTERNAL_acf2ee17_4_k_cu_93dd87b44cuda3std6ranges3__45__cpo5cdataE
	.align		8
        /*00c0*/ 	.dword	_ZN34_INTERNAL_acf2ee17_4_k_cu_93dd87b44cuda3std6ranges3__45__cpo4sizeE
	.align		8
        /*00c8*/ 	.dword	_ZN34_INTERNAL_acf2ee17_4_k_cu_93dd87b44cuda3std6ranges3__45__cpo5ssizeE
	.align		8
        /*00d0*/ 	.dword	_ZN34_INTERNAL_acf2ee17_4_k_cu_93dd87b44cuda3std6ranges3__45__cpo8distanceE
	.align		8
        /*00d8*/ 	.dword	_ZN34_INTERNAL_acf2ee17_4_k_cu_93dd87b46thrust24THRUST_300001_SM_1000_NS6system6detail10sequential3seqE


//--------------------- .text._Z16_attentionKernelILi16ELi16ELi4ELi8EEvPKfS1_S1_iiPf --------------------------
	.section	.text._Z16_attentionKernelILi16ELi16ELi4ELi8EEvPKfS1_S1_iiPf,"ax",@progbits
	.align	128
        .global         _Z16_attentionKernelILi16ELi16ELi4ELi8EEvPKfS1_S1_iiPf
        .type           _Z16_attentionKernelILi16ELi16ELi4ELi8EEvPKfS1_S1_iiPf,@function
        .size           _Z16_attentionKernelILi16ELi16ELi4ELi8EEvPKfS1_S1_iiPf,(.L_x_61 - _Z16_attentionKernelILi16ELi16ELi4ELi8EEvPKfS1_S1_iiPf)
        .other          _Z16_attentionKernelILi16ELi16ELi4ELi8EEvPKfS1_S1_iiPf,@"STO_CUDA_ENTRY STV_DEFAULT"
_Z16_attentionKernelILi16ELi16ELi4ELi8EEvPKfS1_S1_iiPf:
.text._Z16_attentionKernelILi16ELi16ELi4ELi8EEvPKfS1_S1_iiPf:
[----:B------:R-:W-:Y:S01]  /*0000*/  LDC R1, c[0x0][0x37c] ;  /* 0x0000df00ff017b82 */ /* 0x000fe20000000800 */
[----:B------:R-:W0:Y:S07]  /*0010*/  S2R R54, SR_TID.X ;  /* 0x0000000000367919 */ /* 0x000e2e0000002100 */
[----:B------:R-:W0:Y:S01]  /*0020*/  LDC R21, c[0x0][0x360] ;  /* 0x0000d800ff157b82 */ /* 0x000e220000000800 */
[----:B------:R-:W1:Y:S01]  /*0030*/  LDCU UR8, c[0x0][0x398] ;  /* 0x00007300ff0877ac */ /* 0x000e620008000800 */
[----:B------:R-:W-:Y:S01]  /*0040*/  HFMA2 R61, -RZ, RZ, 0, 0 ;  /* 0x00000000ff3d7431 */ /* 0x000fe200000001ff */
[----:B------:R-:W2:Y:S01]  /*0050*/  S2R R52, SR_TID.Y ;  /* 0x0000000000347919 */ /* 0x000ea20000002200 */
[----:B------:R-:W-:Y:S01]  /*0060*/  HFMA2 R55, -RZ, RZ, 0, 0 ;  /* 0x00000000ff377431 */ /* 0x000fe200000001ff */
[----:B------:R-:W-:Y:S01]  /*0070*/  CS2R R18, SRZ ;  /* 0x0000000000127805 */ /* 0x000fe2000001ff00 */
[----:B------:R-:W-:Y:S01]  /*0080*/  HFMA2 R0, -RZ, RZ, 0, 0 ;  /* 0x00000000ff007431 */ /* 0x000fe200000001ff */
[----:B------:R-:W-:Y:S01]  /*0090*/  CS2R R14, SRZ ;  /* 0x00000000000e7805 */ /* 0x000fe2000001ff00 */
[----:B------:R-:W0:Y:S01]  /*00a0*/  S2UR UR4, SR_CTAID.X ;  /* 0x00000000000479c3 */ /* 0x000e220000002500 */
[----:B------:R-:W-:Y:S01]  /*00b0*/  HFMA2 R69, -RZ, RZ, 0, 0 ;  /* 0x00000000ff457431 */ /* 0x000fe200000001ff */
[----:B------:R-:W-:Y:S01]  /*00c0*/  MOV R57, RZ ;  /* 0x000000ff00397202 */ /* 0x000fe20000000f00 */
[----:B------:R-:W-:Y:S01]  /*00d0*/  HFMA2 R66, -RZ, RZ, 0, 0 ;  /* 0x00000000ff427431 */ /* 0x000fe200000001ff */
[----:B------:R-:W-:-:S02]  /*00e0*/  CS2R R12, SRZ ;  /* 0x00000000000c7805 */ /* 0x000fc4000001ff00 */
[----:B------:R-:W-:Y:S02]  /*00f0*/  MOV R53, RZ ;  /* 0x000000ff00357202 */ /* 0x000fe40000000f00 */
[----:B------:R-:W-:Y:S02]  /*0100*/  CS2R R2, SRZ ;  /* 0x0000000000027805 */ /* 0x000fe4000001ff00 */
[----:B------:R-:W-:Y:S01]  /*0110*/  CS2R R4, SRZ ;  /* 0x0000000000047805 */ /* 0x000fe2000001ff00 */
[----:B------:R-:W2:Y:S01]  /*0120*/  S2UR UR5, SR_CTAID.Y ;  /* 0x00000000000579c3 */ /* 0x000ea20000002600 */
[----:B------:R-:W-:Y:S02]  /*0130*/  CS2R R6, SRZ ;  /* 0x0000000000067805 */ /* 0x000fe4000001ff00 */
[----:B------:R-:W-:Y:S01]  /*0140*/  CS2R R8, SRZ ;  /* 0x0000000000087805 */ /* 0x000fe2000001ff00 */
[----:B-1----:R-:W-:Y:S01]  /*0150*/  UISETP.GE.AND UP0, UPT, UR8, 0x1, UPT ;  /* 0x000000010800788c */ /* 0x002fe2000bf06270 */
[----:B------:R-:W-:-:S02]  /*0160*/  CS2R R10, SRZ ;  /* 0x00000000000a7805 */ /* 0x000fc4000001ff00 */
[----:B------:R-:W-:Y:S02]  /*0170*/  CS2R R16, SRZ ;  /* 0x0000000000107805 */ /* 0x000fe4000001ff00 */
[----:B------:R-:W-:Y:S02]  /*0180*/  MOV R59, RZ ;  /* 0x000000ff003b7202 */ /* 0x000fe40000000f00 */
[----:B------:R-:W-:Y:S01]  /*0190*/  CS2R R62, SRZ ;  /* 0x00000000003e7805 */ /* 0x000fe2000001ff00 */
[----:B------:R-:W2:Y:S01]  /*01a0*/  LDC R67, c[0x0][0x364] ;  /* 0x0000d900ff437b82 */ /* 0x000ea20000000800 */
[----:B------:R-:W-:Y:S02]  /*01b0*/  CS2R R70, SRZ ;  /* 0x0000000000467805 */ /* 0x000fe4000001ff00 */
[----:B------:R-:W-:Y:S02]  /*01c0*/  CS2R R72, SRZ ;  /* 0x0000000000487805 */ /* 0x000fe4000001ff00 */
[----:B------:R-:W-:-:S02]  /*01d0*/  CS2R R74, SRZ ;  /* 0x00000000004a7805 */ /* 0x000fc4000001ff00 */
[----:B------:R-:W-:Y:S01]  /*01e0*/  MOV R76, RZ ;  /* 0x000000ff004c7202 */ /* 0x000fe20000000f00 */
[----:B------:R-:W1:Y:S01]  /*01f0*/  LDCU.64 UR10, c[0x0][0x358] ;  /* 0x00006b00ff0a77ac */ /* 0x000e620008000a00 */
[----:B------:R-:W-:Y:S01]  /*0200*/  MOV R64, RZ ;  /* 0x000000ff00407202 */ /* 0x000fe20000000f00 */
[----:B0-----:R-:W-:-:S05]  /*0210*/  IMAD R68, R21, UR4, R54 ;  /* 0x0000000415447c24 */ /* 0x001fca000f8e0236 */
[----:B------:R-:W-:Y:S01]  /*0220*/  SHF.L.U32 R68, R68, 0x3, RZ ;  /* 0x0000000344447819 */ /* 0x000fe200000006ff */
[----:B--2---:R-:W-:-:S05]  /*0230*/  IMAD R67, R67, UR5, R52 ;  /* 0x0000000543437c24 */ /* 0x004fca000f8e0234 */
[----:B------:R-:W-:Y:S01]  /*0240*/  SHF.L.U32 R67, R67, 0x2, RZ ;  /* 0x0000000243437819 */ /* 0x000fe200000006ff */
[----:B-1----:R-:W-:Y:S06]  /*0250*/  BRA.U !UP0, `(.L_x_0) ;  /* 0x0000005908087547 */ /* 0x002fec000b800000 */
[----:B------:R-:W0:Y:S01]  /*0260*/  LDCU UR4, c[0x0][0x39c] ;  /* 0x00007380ff0477ac */ /* 0x000e220008000800 */
[----:B------:R-:W1:Y:S01]  /*0270*/  S2UR UR7, SR_CgaCtaId ;  /* 0x00000000000779c3 */ /* 0x000e620000008800 */
[----:B------:R-:W-:Y:S01]  /*0280*/  SHF.L.U32 R60, R54, 0x2, RZ ;  /* 0x00000002363c7819 */ /* 0x000fe200000006ff */
[----:B------:R-:W-:Y:S01]  /*0290*/  UMOV UR6, 0x400 ;  /* 0x0000040000067882 */ /* 0x000fe20000000000 */
[----:B------:R-:W-:Y:S02]  /*02a0*/  MOV R65, RZ ;  /* 0x000000ff00417202 */ /* 0x000fe40000000f00 */
[----:B------:R-:W-:Y:S02]  /*02b0*/  LEA R58, R52, R60, 0x8 ;  /* 0x0000003c343a7211 */ /* 0x000fe400078e40ff */
[----:B------:R-:W-:Y:S02]  /*02c0*/  MOV R80, 0xff7fffff ;  /* 0xff7fffff00507802 */ /* 0x000fe40000000f00 */
[----:B------:R-:W-:-:S02]  /*02d0*/  MOV R18, RZ ;  /* 0x000000ff00127202 */ /* 0x000fc40000000f00 */
[----:B------:R-:W-:Y:S02]  /*02e0*/  MOV R79, 0xff7fffff ;  /* 0xff7fffff004f7802 */ /* 0x000fe40000000f00 */
[----:B------:R-:W-:Y:S02]  /*02f0*/  MOV R78, 0xff7fffff ;  /* 0xff7fffff004e7802 */ /* 0x000fe40000000f00 */
[----:B------:R-:W-:Y:S01]  /*0300*/  MOV R77, 0xff7fffff ;  /* 0xff7fffff004d7802 */ /* 0x000fe20000000f00 */
[----:B0-----:R-:W-:-:S04]  /*0310*/  UIADD3 UR4, UPT, UPT, UR4, 0x3f, URZ ;  /* 0x0000003f04047890 */ /* 0x001fc8000fffe0ff */
[----:B------:R-:W-:-:S04]  /*0320*/  USHF.R.S32.HI UR5, URZ, 0x1f, UR4 ;  /* 0x0000001fff057899 */ /* 0x000fc80008011404 */
[----:B------:R-:W-:Y:S02]  /*0330*/  ULEA.HI UR5, UR5, UR4, URZ, 0x6 ;  /* 0x0000000405057291 */ /* 0x000fe4000f8f30ff */
[----:B------:R-:W-:Y:S02]  /*0340*/  UIADD3 UR4, UPT, UPT, UR6, 0x4000, URZ ;  /* 0x0000400006047890 */ /* 0x000fe4000fffe0ff */
[----:B-1----:R-:W-:Y:S02]  /*0350*/  ULEA UR6, UR7, UR6, 0x18 ;  /* 0x0000000607067291 */ /* 0x002fe4000f8ec0ff */
[----:B------:R-:W-:Y:S02]  /*0360*/  ULEA UR4, UR7, UR4, 0x18 ;  /* 0x0000000407047291 */ /* 0x000fe4000f8ec0ff */
[----:B------:R-:W-:-:S04]  /*0370*/  USHF.R.S32.HI UR5, URZ, 0x6, UR5 ;  /* 0x00000006ff057899 */ /* 0x000fc80008011405 */
[----:B------:R-:W-:Y:S01]  /*0380*/  LEA R21, R58, UR4, 0x2 ;  /* 0x000000043a157c11 */ /* 0x000fe2000f8e10ff */
[----:B------:R-:W-:-:S03]  /*0390*/  UISETP.LT.AND UP0, UPT, UR5, 0x1, UPT ;  /* 0x000000010500788c */ /* 0x000fc6000bf01270 */
[C---:B------:R-:W-:Y:S01]  /*03a0*/  LEA R56, R58.reuse, R21, 0x2 ;  /* 0x000000153a387211 */ /* 0x040fe200078e10ff */
[----:B------:R-:W-:Y:S01]  /*03b0*/  USEL UR5, UR5, 0x1, !UP0 ;  /* 0x0000000105057887 */ /* 0x000fe2000c000000 */
[----:B------:R-:W-:-:S11]  /*03c0*/  LEA R58, R58, UR6, 0x2 ;  /* 0x000000063a3a7c11 */ /* 0x000fd6000f8e10ff */
.L_x_59:
[----:B------:R-:W0:Y:S01]  /*03d0*/  LDCU UR9, c[0x0][0x39c] ;  /* 0x00007380ff0977ac */ /* 0x000e220008000800 */
[----:B------:R-:W-:Y:S01]  /*03e0*/  HFMA2 R85, -RZ, RZ, 0, 0 ;  /* 0x00000000ff557431 */ /* 0x000fe200000001ff */
[----:B------:R-:W-:Y:S01]  /*03f0*/  CS2R R48, SRZ ;  /* 0x0000000000307805 */ /* 0x000fe2000001ff00 */
[----:B------:R-:W-:Y:S01]  /*0400*/  HFMA2 R89, -RZ, RZ, 0, 0 ;  /* 0x00000000ff597431 */ /* 0x000fe200000001ff */
[----:B------:R-:W-:Y:S01]  /*0410*/  MOV R91, RZ ;  /* 0x000000ff005b7202 */ /* 0x000fe20000000f00 */
[----:B------:R-:W-:Y:S01]  /*0420*/  HFMA2 R81, -RZ, RZ, 0, 0 ;  /* 0x00000000ff517431 */ /* 0x000fe200000001ff */
[----:B------:R-:W-:Y:S01]  /*0430*/  CS2R R38, SRZ ;  /* 0x0000000000267805 */ /* 0x000fe2000001ff00 */
[----:B------:R-:W-:Y:S01]  /*0440*/  HFMA2 R46, -RZ, RZ, 0, 0 ;  /* 0x00000000ff2e7431 */ /* 0x000fe200000001ff */
[----:B------:R-:W-:Y:S02]  /*0450*/  MOV R83, RZ ;  /* 0x000000ff00537202 */ /* 0x000fe40000000f00 */
[----:B------:R-:W-:-:S02]  /*0460*/  CS2R R36, SRZ ;  /* 0x0000000000247805 */ /* 0x000fc4000001ff00 */
[----:B------:R-:W-:Y:S02]  /*0470*/  MOV R51, RZ ;  /* 0x000000ff00337202 */ /* 0x000fe40000000f00 */
[----:B------:R-:W-:Y:S02]  /*0480*/  CS2R R44, SRZ ;  /* 0x00000000002c7805 */ /* 0x000fe4000001ff00 */
[----:B------:R-:W-:Y:S01]  /*0490*/  MOV R87, RZ ;  /* 0x000000ff00577202 */ /* 0x000fe20000000f00 */
[----:B0-----:R-:W-:-:S09]  /*04a0*/  UISETP.GE.AND UP0, UPT, UR9, 0x1, UPT ;  /* 0x000000010900788c */ /* 0x001fd2000bf06270 */
[----:B------:R-:W-:Y:S05]  /*04b0*/  BRA.U !UP0, `(.L_x_1) ;  /* 0x0000001508f87547 */ /* 0x000fea000b800000 */
[----:B------:R-:W-:Y:S01]  /*04c0*/  MOV R48, RZ ;  /* 0x000000ff00307202 */ /* 0x000fe20000000f00 */
[----:B------:R-:W-:-:S06]  /*04d0*/  UMOV UR4, URZ ;  /* 0x000000ff00047c82 */ /* 0x000fcc0008000000 */
.L_x_11:
[----:B------:R-:W0:Y:S01]  /*04e0*/  LDCU UR9, c[0x0][0x39c] ;  /* 0x00007380ff0977ac */ /* 0x000e220008000800 */
[----:B------:R-:W1:Y:S01]  /*04f0*/  LDC.64 R32, c[0x0][0x380] ;  /* 0x0000e000ff207b82 */ /* 0x000e620000000a00 */
[----:B------:R-:W-:-:S06]  /*0500*/  USHF.L.U32 UR8, UR4, 0x6, URZ ;  /* 0x0000000604087899 */ /* 0x000fcc00080006ff */
[----:B------:R-:W-:-:S05]  /*0510*/  LEA R40, R54, UR8, 0x2 ;  /* 0x0000000836287c11 */ /* 0x000fca000f8e10ff */
[----:B0-----:R-:W-:-:S05]  /*0520*/  IMAD R31, R67, UR9, R40 ;  /* 0x00000009431f7c24 */ /* 0x001fca000f8e0228 */
[C---:B------:R-:W-:Y:S01]  /*0530*/  IADD3 R43, PT, PT, R31.reuse, UR9, RZ ;  /* 0x000000091f2b7c10 */ /* 0x040fe2000fffe0ff */
[----:B-1----:R-:W-:-:S04]  /*0540*/  IMAD.WIDE.U32 R30, R31, 0x4, R32 ;  /* 0x000000041f1e7825 */ /* 0x002fc800078e0020 */
[----:B------:R-:W-:Y:S02]  /*0550*/  IMAD.WIDE.U32 R26, R43, 0x4, R32 ;  /* 0x000000042b1a7825 */ /* 0x000fe400078e0020 */
[----:B------:R-:W5:Y:S04]  /*0560*/  LDG.E.128.CONSTANT R28, desc[UR10][R30.64] ;  /* 0x0000000a1e1c7981 */ /* 0x000f68000c1e9d00 */
[----:B------:R-:W5:Y:S01]  /*0570*/  LDG.E.128.CONSTANT R24, desc[UR10][R26.64] ;  /* 0x0000000a1a187981 */ /* 0x000f62000c1e9d00 */
[C---:B------:R-:W-:Y:S01]  /*0580*/  ISETP.GT.U32.AND P0, PT, R52.reuse, 0xf, PT ;  /* 0x0000000f3400780c */ /* 0x040fe20003f04070 */
[----:B------:R-:W-:Y:S01]  /*0590*/  BSSY.RECONVERGENT B0, `(.L_x_2) ;  /* 0x0000027000007945 */ /* 0x000fe20003800200 */
[----:B------:R-:W-:Y:S02]  /*05a0*/  LEA R20, R65, R54, 0x4 ;  /* 0x0000003641147211 */ /* 0x000fe400078e20ff */
[----:B------:R-:W-:-:S02]  /*05b0*/  LEA R41, R52, UR8, 0x2 ;  /* 0x0000000834297c11 */ /* 0x000fc4000f8e10ff */
[----:B------:R-:W-:-:S05]  /*05c0*/  SHF.L.U32 R22, R20, 0x2, RZ ;  /* 0x0000000214167819 */ /* 0x000fca00000006ff */
[----:B------:R-:W-:Y:S02]  /*05d0*/  IMAD R34, R22, UR9, R41 ;  /* 0x0000000916227c24 */ /* 0x000fe4000f8e0229 */
[----:B------:R-:W-:Y:S05]  /*05e0*/  @P0 BRA `(.L_x_3) ;  /* 0x0000000000840947 */ /* 0x000fea0003800000 */
[----:B------:R-:W0:Y:S01]  /*05f0*/  LDC.64 R20, c[0x0][0x388] ;  /* 0x0000e200ff147b82 */ /* 0x000e220000000a00 */
[----:B------:R-:W1:Y:S02]  /*0600*/  LDCU.64 UR12, c[0x0][0x398] ;  /* 0x00007300ff0c77ac */ /* 0x000e640008000a00 */
[----:B-1----:R-:W-:-:S04]  /*0610*/  IMAD R23, R22, UR13, R41 ;  /* 0x0000000d16177c24 */ /* 0x002fc8000f8e0229 */
[----:B0-----:R-:W-:-:S06]  /*0620*/  IMAD.WIDE.U32 R20, R23, 0x4, R20 ;  /* 0x0000000417147825 */ /* 0x001fcc00078e0014 */
[----:B------:R-:W2:Y:S01]  /*0630*/  LDG.E.128.CONSTANT R20, desc[UR10][R20.64] ;  /* 0x0000000a14147981 */ /* 0x000ea2000c1e9d00 */
[----:B------:R-:W0:Y:S01]  /*0640*/  S2UR UR7, SR_CgaCtaId ;  /* 0x00000000000779c3 */ /* 0x000e220000008800 */
[C---:B------:R-:W-:Y:S01]  /*0650*/  IADD3 R42, PT, PT, R41.reuse, 0x2, RZ ;  /* 0x00000002292a7810 */ /* 0x040fe20007ffe0ff */
[----:B------:R-:W-:Y:S01]  /*0660*/  UMOV UR6, 0x400 ;  /* 0x0000040000067882 */ /* 0x000fe20000000000 */
[C---:B------:R-:W-:Y:S01]  /*0670*/  IADD3 R35, PT, PT, R41.reuse, 0x1, RZ ;  /* 0x0000000129237810 */ /* 0x040fe20007ffe0ff */
[----:B------:R-:W-:Y:S01]  /*0680*/  UIADD3 UR6, UPT, UPT, UR6, 0x4000, URZ ;  /* 0x0000400006067890 */ /* 0x000fe2000fffe0ff */
[----:B------:R-:W-:Y:S02]  /*0690*/  SHF.L.U32 R60, R54, 0x2, RZ ;  /* 0x00000002363c7819 */ /* 0x000fe400000006ff */
[----:B------:R-:W-:Y:S02]  /*06a0*/  ISETP.GE.U32.AND P4, PT, R42, UR13, PT ;  /* 0x0000000d2a007c0c */ /* 0x000fe4000bf86070 */
[----:B------:R-:W-:-:S02]  /*06b0*/  IADD3 R42, PT, PT, R41, 0x3, RZ ;  /* 0x00000003292a7810 */ /* 0x000fc40007ffe0ff */
[----:B------:R-:W-:Y:S02]  /*06c0*/  ISETP.GE.U32.AND P3, PT, R35, UR13, PT ;  /* 0x0000000d23007c0c */ /* 0x000fe4000bf66070 */
[-C--:B------:R-:W-:Y:S02]  /*06d0*/  LEA R35, R65, R60.reuse, 0x6 ;  /* 0x0000003c41237211 */ /* 0x080fe400078e30ff */
[----:B------:R-:W-:Y:S02]  /*06e0*/  ISETP.GE.U32.AND P5, PT, R42, UR13, PT ;  /* 0x0000000d2a007c0c */ /* 0x000fe4000bfa6070 */
[----:B------:R-:W-:Y:S02]  /*06f0*/  ISETP.GE.U32.AND P2, PT, R41, UR13, PT ;  /* 0x0000000d29007c0c */ /* 0x000fe4000bf46070 */
[----:B------:R-:W-:Y:S02]  /*0700*/  ISETP.GE.AND P1, PT, R35, UR12, PT ;  /* 0x0000000c23007c0c */ /* 0x000fe4000bf26270 */
[----:B------:R-:W-:Y:S01]  /*0710*/  LEA R35, R52, R60, 0x8 ;  /* 0x0000003c34237211 */ /* 0x000fe200078e40ff */
[----:B0-----:R-:W-:-:S06]  /*0720*/  ULEA UR6, UR7, UR6, 0x18 ;  /* 0x0000000607067291 */ /* 0x001fcc000f8ec0ff */
[----:B------:R-:W-:Y:S02]  /*0730*/  LEA R35, R35, UR6, 0x2 ;  /* 0x0000000623237c11 */ /* 0x000fe4000f8e10ff */
[----:B--2---:R-:W-:Y:S02]  /*0740*/  FSEL R20, R20, RZ, !P2 ;  /* 0x000000ff14147208 */ /* 0x004fe40005000000 */
[----:B------:R-:W-:Y:S02]  /*0750*/  FSEL R21, R21, RZ, !P3 ;  /* 0x000000ff15157208 */ /* 0x000fe40005800000 */
[----:B------:R-:W-:Y:S02]  /*0760*/  FSEL R22, R22, RZ, !P4 ;  /* 0x000000ff16167208 */ /* 0x000fe40006000000 */
[----:B------:R-:W-:Y:S02]  /*0770*/  FSEL R23, R23, RZ, !P5 ;  /* 0x000000ff17177208 */ /* 0x000fe40006800000 */
[----:B------:R-:W-:-:S02]  /*0780*/  FSEL R20, R20, RZ, !P1 ;  /* 0x000000ff14147208 */ /* 0x000fc40004800000 */
[----:B------:R-:W-:Y:S02]  /*0790*/  FSEL R21, R21, RZ, !P1 ;  /* 0x000000ff15157208 */ /* 0x000fe40004800000 */
[----:B------:R-:W-:Y:S01]  /*07a0*/  FSEL R22, R22, RZ, !P1 ;  /* 0x000000ff16167208 */ /* 0x000fe20004800000 */
[----:B------:R0:W-:Y:S01]  /*07b0*/  STS [R35], R20 ;  /* 0x0000001423007388 */ /* 0x0001e20000000800 */
[----:B------:R-:W-:-:S03]  /*07c0*/  FSEL R23, R23, RZ, !P1 ;  /* 0x000000ff17177208 */ /* 0x000fc60004800000 */
[----:B------:R0:W-:Y:S04]  /*07d0*/  STS [R35+0x100], R21 ;  /* 0x0001001523007388 */ /* 0x0001e80000000800 */
[----:B------:R0:W-:Y:S04]  /*07e0*/  STS [R35+0x200], R22 ;  /* 0x0002001623007388 */ /* 0x0001e80000000800 */
[----:B------:R0:W-:Y:S02]  /*07f0*/  STS [R35+0x300], R23 ;  /* 0x0003001723007388 */ /* 0x0001e40000000800 */
.L_x_3:
[----:B------:R-:W-:Y:S05]  /*0800*/  BSYNC.RECONVERGENT B0 ;  /* 0x0000000000007941 */ /* 0x000fea0003800200 */
.L_x_2:
[----:B------:R-:W-:Y:S01]  /*0810*/  BSSY.RECONVERGENT B0, `(.L_x_4) ;  /* 0x0000025000007945 */ /* 0x000fe20003800200 */
[----:B------:R-:W-:Y:S02]  /*0820*/  IADD3 R43, PT, PT, R43, UR9, RZ ;  /* 0x000000092b2b7c10 */ /* 0x000fe4000fffe0ff */
[----:B------:R-:W-:Y:S01]  /*0830*/  IADD3 R47, PT, PT, R34, UR9, RZ ;  /* 0x00000009222f7c10 */ /* 0x000fe2000fffe0ff */
[----:B------:R-:W-:Y:S06]  /*0840*/  @P0 BRA `(.L_x_5) ;  /* 0x0000000000840947 */ /* 0x000fec0003800000 */
[----:B0-----:R-:W0:Y:S01]  /*0850*/  LDC.64 R20, c[0x0][0x388] ;  /* 0x0000e200ff147b82 */ /* 0x001e220000000a00 */
[----:B------:R-:W1:Y:S01]  /*0860*/  LDCU UR12, c[0x0][0x398] ;  /* 0x00007300ff0c77ac */ /* 0x000e620008000800 */
[----:B0-----:R-:W-:-:S06]  /*0870*/  IMAD.WIDE.U32 R20, R47, 0x4, R20 ;  /* 0x000000042f147825 */ /* 0x001fcc00078e0014 */
[----:B------:R-:W2:Y:S01]  /*0880*/  LDG.E.128.CONSTANT R20, desc[UR10][R20.64] ;  /* 0x0000000a14147981 */ /* 0x000ea2000c1e9d00 */
[----:B------:R-:W0:Y:S01]  /*0890*/  S2UR UR7, SR_CgaCtaId ;  /* 0x00000000000779c3 */ /* 0x000e220000008800 */
[C---:B------:R-:W-:Y:S01]  /*08a0*/  IADD3 R34, PT, PT, R41.reuse, 0x1, RZ ;  /* 0x0000000129227810 */ /* 0x040fe20007ffe0ff */
[----:B------:R-:W-:Y:S01]  /*08b0*/  UMOV UR6, 0x400 ;  /* 0x0000040000067882 */ /* 0x000fe20000000000 */
[----:B------:R-:W-:Y:S01]  /*08c0*/  SHF.L.U32 R60, R54, 0x2, RZ ;  /* 0x00000002363c7819 */ /* 0x000fe200000006ff */
[----:B------:R-:W-:Y:S01]  /*08d0*/  UIADD3 UR6, UPT, UPT, UR6, 0x4000, URZ ;  /* 0x0000400006067890 */ /* 0x000fe2000fffe0ff */
[----:B------:R-:W-:Y:S02]  /*08e0*/  IADD3 R35, PT, PT, R41, 0x2, RZ ;  /* 0x0000000229237810 */ /* 0x000fe40007ffe0ff */
[----:B------:R-:W-:Y:S02]  /*08f0*/  ISETP.GE.U32.AND P3, PT, R34, UR9, PT ;  /* 0x0000000922007c0c */ /* 0x000fe4000bf66070 */
[----:B------:R-:W-:-:S02]  /*0900*/  LEA R34, R65, R60, 0x6 ;  /* 0x0000003c41227211 */ /* 0x000fc400078e30ff */
[----:B------:R-:W-:Y:S02]  /*0910*/  ISETP.GE.U32.AND P4, PT, R35, UR9, PT ;  /* 0x0000000923007c0c */ /* 0x000fe4000bf86070 */
[----:B------:R-:W-:Y:S02]  /*0920*/  IADD3 R35, PT, PT, R41, 0x3, RZ ;  /* 0x0000000329237810 */ /* 0x000fe40007ffe0ff */
[----:B------:R-:W-:Y:S02]  /*0930*/  IADD3 R34, PT, PT, R34, 0x1, RZ ;  /* 0x0000000122227810 */ /* 0x000fe40007ffe0ff */
[----:B------:R-:W-:Y:S02]  /*0940*/  ISETP.GE.U32.AND P5, PT, R35, UR9, PT ;  /* 0x0000000923007c0c */ /* 0x000fe4000bfa6070 */
[----:B------:R-:W-:Y:S02]  /*0950*/  ISETP.GE.U32.AND P2, PT, R41, UR9, PT ;  /* 0x0000000929007c0c */ /* 0x000fe4000bf46070 */
[----:B-1----:R-:W-:-:S02]  /*0960*/  ISETP.GE.AND P1, PT, R34, UR12, PT ;  /* 0x0000000c22007c0c */ /* 0x002fc4000bf26270 */
        /* <DEDUP_REMOVED lines=10> */
[----:B------:R1:W-:Y:S01]  /*0a10*/  STS [R34+0x4], R20 ;  /* 0x0000041422007388 */ /* 0x0003e20000000800 */
[----:B------:R-:W-:-:S03]  /*0a20*/  FSEL R23, R23, RZ, !P1 ;  /* 0x000000ff17177208 */ /* 0x000fc60004800000 */
[----:B------:R1:W-:Y:S04]  /*0a30*/  STS [R34+0x104], R21 ;  /* 0x0001041522007388 */ /* 0x0003e80000000800 */
[----:B------:R1:W-:Y:S04]  /*0a40*/  STS [R34+0x204], R22 ;  /* 0x0002041622007388 */ /* 0x0003e80000000800 */
[----:B------:R1:W-:Y:S02]  /*0a50*/  STS [R34+0x304], R23 ;  /* 0x0003041722007388 */ /* 0x0003e40000000800 */
.L_x_5:
[----:B------:R-:W-:Y:S05]  /*0a60*/  BSYNC.RECONVERGENT B0 ;  /* 0x0000000000007941 */ /* 0x000fea0003800200 */
.L_x_4:
[----:B------:R-:W-:Y:S01]  /*0a70*/  BSSY.RECONVERGENT B0, `(.L_x_6) ;  /* 0x0000025000007945 */ /* 0x000fe20003800200 */
[----:B01----:R-:W-:Y:S01]  /*0a80*/  IMAD.WIDE.U32 R34, R43, 0x4, R32 ;  /* 0x000000042b227825 */ /* 0x003fe200078e0020 */
[----:B------:R-:W-:Y:S02]  /*0a90*/  IADD3 R47, PT, PT, R47, UR9, RZ ;  /* 0x000000092f2f7c10 */ /* 0x000fe4000fffe0ff */
[----:B------:R-:W-:Y:S05]  /*0aa0*/  @P0 BRA `(.L_x_7) ;  /* 0x0000000000840947 */ /* 0x000fea0003800000 */
[----:B------:R-:W0:Y:S01]  /*0ab0*/  LDC.64 R20, c[0x0][0x388] ;  /* 0x0000e200ff147b82 */ /* 0x000e220000000a00 */
[----:B------:R-:W1:Y:S01]  /*0ac0*/  LDCU UR6, c[0x0][0x398] ;  /* 0x00007300ff0677ac */ /* 0x000e620008000800 */
[----:B0-----:R-:W-:-:S06]  /*0ad0*/  IMAD.WIDE.U32 R20, R47, 0x4, R20 ;  /* 0x000000042f147825 */ /* 0x001fcc00078e0014 */
[----:B------:R-:W2:Y:S01]  /*0ae0*/  LDG.E.128.CONSTANT R20, desc[UR10][R20.64] ;  /* 0x0000000a14147981 */ /* 0x000ea2000c1e9d00 */
[----:B------:R-:W-:Y:S01]  /*0af0*/  SHF.L.U32 R60, R54, 0x2, RZ ;  /* 0x00000002363c7819 */ /* 0x000fe200000006ff */
[----:B------:R-:W0:Y:S01]  /*0b00*/  S2UR UR7, SR_CgaCtaId ;  /* 0x00000000000779c3 */ /* 0x000e220000008800 */
[----:B------:R-:W-:Y:S02]  /*0b10*/  ISETP.GE.U32.AND P2, PT, R41, UR9, PT ;  /* 0x0000000929007c0c */ /* 0x000fe4000bf46070 */
[----:B------:R-:W-:Y:S02]  /*0b20*/  LEA R42, R65, R60, 0x6 ;  /* 0x0000003c412a7211 */ /* 0x000fe400078e30ff */
[----:B------:R-:W-:Y:S02]  /*0b30*/  IADD3 R50, PT, PT, R41, 0x3, RZ ;  /* 0x0000000329327810 */ /* 0x000fe40007ffe0ff */
[----:B------:R-:W-:-:S04]  /*0b40*/  IADD3 R42, PT, PT, R42, 0x2, RZ ;  /* 0x000000022a2a7810 */ /* 0x000fc80007ffe0ff */
[----:B-1----:R-:W-:Y:S01]  /*0b50*/  ISETP.GE.AND P1, PT, R42, UR6, PT ;  /* 0x000000062a007c0c */ /* 0x002fe2000bf26270 */
[----:B------:R-:W-:Y:S01]  /*0b60*/  UMOV UR6, 0x400 ;  /* 0x0000040000067882 */ /* 0x000fe20000000000 */
[----:B------:R-:W-:Y:S01]  /*0b70*/  IADD3 R42, PT, PT, R41, 0x1, RZ ;  /* 0x00000001292a7810 */ /* 0x000fe20007ffe0ff */
[----:B------:R-:W-:-:S03]  /*0b80*/  UIADD3 UR6, UPT, UPT, UR6, 0x4000, URZ ;  /* 0x0000400006067890 */ /* 0x000fc6000fffe0ff */
[----:B------:R-:W-:Y:S02]  /*0b90*/  ISETP.GE.U32.AND P3, PT, R42, UR9, PT ;  /* 0x000000092a007c0c */ /* 0x000fe4000bf66070 */
[----:B------:R-:W-:-:S04]  /*0ba0*/  IADD3 R42, PT, PT, R41, 0x2, RZ ;  /* 0x00000002292a7810 */ /* 0x000fc80007ffe0ff */
[----:B------:R-:W-:Y:S01]  /*0bb0*/  ISETP.GE.U32.AND P4, PT, R42, UR9, PT ;  /* 0x000000092a007c0c */ /* 0x000fe2000bf86070 */
[----:B0-----:R-:W-:Y:S01]  /*0bc0*/  ULEA UR6, UR7, UR6, 0x18 ;  /* 0x0000000607067291 */ /* 0x001fe2000f8ec0ff */
[----:B------:R-:W-:-:S05]  /*0bd0*/  LEA R42, R52, R60, 0x8 ;  /* 0x0000003c342a7211 */ /* 0x000fca00078e40ff */
[----:B------:R-:W-:Y:S02]  /*0be0*/  LEA R42, R42, UR6, 0x2 ;  /* 0x000000062a2a7c11 */ /* 0x000fe4000f8e10ff */
[----:B--2---:R-:W-:Y:S02]  /*0bf0*/  FSEL R20, R20, RZ, !P2 ;  /* 0x000000ff14147208 */ /* 0x004fe40005000000 */
[----:B------:R-:W-:Y:S02]  /*0c00*/  ISETP.GE.U32.AND P2, PT, R50, UR9, PT ;  /* 0x0000000932007c0c */ /* 0x000fe4000bf46070 */
[----:B------:R-:W-:Y:S02]  /*0c10*/  FSEL R21, R21, RZ, !P3 ;  /* 0x000000ff15157208 */ /* 0x000fe40005800000 */
[----:B------:R-:W-:Y:S02]  /*0c20*/  FSEL R22, R22, RZ, !P4 ;  /* 0x000000ff16167208 */ /* 0x000fe40006000000 */
[----:B------:R-:W-:-:S02]  /*0c30*/  FSEL R23, R23, RZ, !P2 ;  /* 0x000000ff17177208 */ /* 0x000fc40005000000 */
[----:B------:R-:W-:Y:S02]  /*0c40*/  FSEL R20, R20, RZ, !P1 ;  /* 0x000000ff14147208 */ /* 0x000fe40004800000 */
[----:B------:R-:W-:Y:S02]  /*0c50*/  FSEL R21, R21, RZ, !P1 ;  /* 0x000000ff15157208 */ /* 0x000fe40004800000 */
[----:B------:R-:W-:Y:S01]  /*0c60*/  FSEL R22, R22, RZ, !P1 ;  /* 0x000000ff16167208 */ /* 0x000fe20004800000 */
[----:B------:R0:W-:Y:S01]  /*0c70*/  STS [R42+0x8], R20 ;  /* 0x000008142a007388 */ /* 0x0001e20000000800 */
[----:B------:R-:W-:-:S03]  /*0c80*/  FSEL R23, R23, RZ, !P1 ;  /* 0x000000ff17177208 */ /* 0x000fc60004800000 */
[----:B------:R0:W-:Y:S04]  /*0c90*/  STS [R42+0x108], R21 ;  /* 0x000108152a007388 */ /* 0x0001e80000000800 */
[----:B------:R0:W-:Y:S04]  /*0ca0*/  STS [R42+0x208], R22 ;  /* 0x000208162a007388 */ /* 0x0001e80000000800 */
[----:B------:R0:W-:Y:S02]  /*0cb0*/  STS [R42+0x308], R23 ;  /* 0x000308172a007388 */ /* 0x0001e40000000800 */
.L_x_7:
[----:B------:R-:W-:Y:S05]  /*0cc0*/  BSYNC.RECONVERGENT B0 ;  /* 0x0000000000007941 */ /* 0x000fea0003800200 */
.L_x_6:
[----:B0-----:R0:W5:Y:S01]  /*0cd0*/  LDG.E.128.CONSTANT R20, desc[UR10][R34.64] ;  /* 0x0000000a22147981 */ /* 0x001162000c1e9d00 */
[----:B------:R-:W-:Y:S01]  /*0ce0*/  IADD3 R43, PT, PT, R43, UR9, RZ ;  /* 0x000000092b2b7c10 */ /* 0x000fe2000fffe0ff */
[----:B------:R-:W-:Y:S04]  /*0cf0*/  BSSY.RECONVERGENT B0, `(.L_x_8) ;  /* 0x0000026000007945 */ /* 0x000fe80003800200 */
[----:B------:R-:W-:Y:S01]  /*0d00*/  IMAD.WIDE.U32 R42, R43, 0x4, R32 ;  /* 0x000000042b2a7825 */ /* 0x000fe200078e0020 */
[----:B------:R-:W-:Y:S06]  /*0d10*/  @P0 BRA `(.L_x_9) ;  /* 0x00000000008c0947 */ /* 0x000fec0003800000 */
[----:B------:R-:W1:Y:S01]  /*0d20*/  LDCU.64 UR6, c[0x0][0x388] ;  /* 0x00007100ff0677ac */ /* 0x000e620008000a00 */
[----:B------:R-:W-:Y:S01]  /*0d30*/  IADD3 R47, PT, PT, R47, UR9, RZ ;  /* 0x000000092f2f7c10 */ /* 0x000fe2000fffe0ff */
[----:B------:R-:W2:Y:S03]  /*0d40*/  LDCU UR12, c[0x0][0x398] ;  /* 0x00007300ff0c77ac */ /* 0x000ea60008000800 */
[----:B-1----:R-:W-:-:S04]  /*0d50*/  LEA R32, P0, R47, UR6, 0x2 ;  /* 0x000000062f207c11 */ /* 0x002fc8000f8010ff */
[----:B------:R-:W-:-:S06]  /*0d60*/  LEA.HI.X R33, R47, UR7, RZ, 0x2, P0 ;  /* 0x000000072f217c11 */ /* 0x000fcc00080f14ff */
[----:B0-----:R-:W3:Y:S01]  /*0d70*/  LDG.E.128.CONSTANT R32, desc[UR10][R32.64] ;  /* 0x0000000a20207981 */ /* 0x001ee2000c1e9d00 */
[----:B------:R-:W0:Y:S01]  /*0d80*/  S2UR UR7, SR_CgaCtaId ;  /* 0x00000000000779c3 */ /* 0x000e220000008800 */
[C---:B------:R-:W-:Y:S01]  /*0d90*/  IADD3 R47, PT, PT, R41.reuse, 0x1, RZ ;  /* 0x00000001292f7810 */ /* 0x040fe20007ffe0ff */
[----:B------:R-:W-:Y:S01]  /*0da0*/  UMOV UR6, 0x400 ;  /* 0x0000040000067882 */ /* 0x000fe20000000000 */
[C---:B------:R-:W-:Y:S01]  /*0db0*/  IADD3 R50, PT, PT, R41.reuse, 0x2, RZ ;  /* 0x0000000229327810 */ /* 0x040fe20007ffe0ff */
[----:B------:R-:W-:Y:S01]  /*0dc0*/  UIADD3 UR6, UPT, UPT, UR6, 0x4000, URZ ;  /* 0x0000400006067890 */ /* 0x000fe2000fffe0ff */
[C---:B------:R-:W-:Y:S02]  /*0dd0*/  ISETP.GE.U32.AND P1, PT, R41.reuse, UR9, PT ;  /* 0x0000000929007c0c */ /* 0x040fe4000bf26070 */
[----:B------:R-:W-:Y:S02]  /*0de0*/  IADD3 R41, PT, PT, R41, 0x3, RZ ;  /* 0x0000000329297810 */ /* 0x000fe40007ffe0ff */
[----:B------:R-:W-:-:S02]  /*0df0*/  SHF.L.U32 R60, R54, 0x2, RZ ;  /* 0x00000002363c7819 */ /* 0x000fc400000006ff */
[----:B------:R-:W-:Y:S02]  /*0e00*/  ISETP.GE.U32.AND P4, PT, R41, UR9, PT ;  /* 0x0000000929007c0c */ /* 0x000fe4000bf86070 */
[----:B------:R-:W-:Y:S02]  /*0e10*/  LEA R41, R65, R60, 0x6 ;  /* 0x0000003c41297211 */ /* 0x000fe400078e30ff */
[----:B------:R-:W-:Y:S02]  /*0e20*/  ISETP.GE.U32.AND P2, PT, R47, UR9, PT ;  /* 0x000000092f007c0c */ /* 0x000fe4000bf46070 */
[----:B------:R-:W-:Y:S02]  /*0e30*/  IADD3 R41, PT, PT, R41, 0x3, RZ ;  /* 0x0000000329297810 */ /* 0x000fe40007ffe0ff */
[----:B------:R-:W-:Y:S02]  /*0e40*/  ISETP.GE.U32.AND P3, PT, R50, UR9, PT ;  /* 0x0000000932007c0c */ /* 0x000fe4000bf66070 */
[----:B--2---:R-:W-:-:S02]  /*0e50*/  ISETP.GE.AND P0, PT, R41, UR12, PT ;  /* 0x0000000c29007c0c */ /* 0x004fc4000bf06270 */
[----:B------:R-:W-:Y:S01]  /*0e60*/  LEA R41, R52, R60, 0x8 ;  /* 0x0000003c34297211 */ /* 0x000fe200078e40ff */
[----:B0-----:R-:W-:-:S06]  /*0e70*/  ULEA UR6, UR7, UR6, 0x18 ;  /* 0x0000000607067291 */ /* 0x001fcc000f8ec0ff */
[----:B------:R-:W-:Y:S02]  /*0e80*/  LEA R41, R41, UR6, 0x2 ;  /* 0x0000000629297c11 */ /* 0x000fe4000f8e10ff */
[----:B---3--:R-:W-:Y:S02]  /*0e90*/  FSEL R32, R32, RZ, !P1 ;  /* 0x000000ff20207208 */ /* 0x008fe40004800000 */
        /* <DEDUP_REMOVED lines=11> */
.L_x_9:
[----:B------:R-:W-:Y:S05]  /*0f50*/  BSYNC.RECONVERGENT B0 ;  /* 0x0000000000007941 */ /* 0x000fea0003800200 */
.L_x_8:
[----:B01----:R-:W2:Y:S01]  /*0f60*/  LDG.E.128.CONSTANT R32, desc[UR10][R42.64] ;  /* 0x0000000a2a207981 */ /* 0x003ea2000c1e9d00 */
[----:B------:R-:W0:Y:S01]  /*0f70*/  LDCU UR6, c[0x0][0x398] ;  /* 0x00007300ff0677ac */ /* 0x000e220008000800 */
[C---:B------:R-:W-:Y:S01]  /*0f80*/  ISETP.GE.U32.AND P5, PT, R40.reuse, UR9, PT ;  /* 0x0000000928007c0c */ /* 0x040fe2000bfa6070 */
[----:B------:R-:W1:Y:S01]  /*0f90*/  S2UR UR8, SR_CgaCtaId ;  /* 0x00000000000879c3 */ /* 0x000e620000008800 */
[----:B------:R-:W-:Y:S01]  /*0fa0*/  IADD3 R50, PT, PT, R40, 0x1, RZ ;  /* 0x0000000128327810 */ /* 0x000fe20007ffe0ff */
[----:B------:R-:W-:Y:S01]  /*0fb0*/  UIADD3 UR4, UPT, UPT, UR4, 0x1, URZ ;  /* 0x0000000104047890 */ /* 0x000fe2000fffe0ff */
[----:B------:R-:W-:Y:S02]  /*0fc0*/  IADD3 R41, PT, PT, R67, 0x1, RZ ;  /* 0x0000000143297810 */ /* 0x000fe40007ffe0ff */
[----:B------:R-:W-:Y:S01]  /*0fd0*/  ISETP.GE.U32.AND P2, PT, R50, UR9, PT ;  /* 0x0000000932007c0c */ /* 0x000fe2000bf46070 */
[----:B------:R-:W-:Y:S01]  /*0fe0*/  UISETP.NE.AND UP1, UPT, UR4, UR5, UPT ;  /* 0x000000050400728c */ /* 0x000fe2000bf25270 */
[----:B------:R-:W-:-:S02]  /*0ff0*/  IADD3 R50, PT, PT, R40, 0x2, RZ ;  /* 0x0000000228327810 */ /* 0x000fc40007ffe0ff */
[C---:B------:R-:W-:Y:S02]  /*1000*/  IADD3 R47, PT, PT, R67.reuse, 0x2, RZ ;  /* 0x00000002432f7810 */ /* 0x040fe40007ffe0ff */
[----:B------:R-:W-:Y:S02]  /*1010*/  ISETP.GE.U32.AND P1, PT, R50, UR9, PT ;  /* 0x0000000932007c0c */ /* 0x000fe4000bf26070 */
[----:B------:R-:W-:Y:S02]  /*1020*/  IADD3 R40, PT, PT, R40, 0x3, RZ ;  /* 0x0000000328287810 */ /* 0x000fe40007ffe0ff */
[----:B0-----:R-:W-:Y:S02]  /*1030*/  ISETP.LT.U32.AND P4, PT, R67, UR6, !P5 ;  /* 0x0000000643007c0c */ /* 0x001fe4000ef81070 */
[----:B------:R-:W-:Y:S02]  /*1040*/  ISETP.LT.U32.AND P0, PT, R41, UR6, !P5 ;  /* 0x0000000629007c0c */ /* 0x000fe4000ef01070 */
[----:B------:R-:W-:-:S02]  /*1050*/  ISETP.LT.U32.AND P6, PT, R47, UR6, !P5 ;  /* 0x000000062f007c0c */ /* 0x000fc4000efc1070 */
[----:B------:R-:W-:-:S07]  /*1060*/  ISETP.LT.U32.AND P3, PT, R41, UR6, !P2 ;  /* 0x0000000629007c0c */ /* 0x000fce000d761070 */
[----:B-----5:R-:W-:Y:S02]  /*1070*/  @!P4 MOV R28, RZ ;  /* 0x000000ff001cc202 */ /* 0x020fe40000000f00 */
[----:B------:R-:W-:Y:S02]  /*1080*/  ISETP.LT.U32.AND P4, PT, R41, UR6, !P1 ;  /* 0x0000000629007c0c */ /* 0x000fe4000cf81070 */
[----:B------:R-:W-:Y:S01]  /*1090*/  @!P0 MOV R24, RZ ;  /* 0x000000ff00188202 */ /* 0x000fe20000000f00 */
[----:B------:R0:W-:Y:S01]  /*10a0*/  STS.128 [R58], R28 ;  /* 0x0000001c3a007388 */ /* 0x0001e20000000c00 */
[----:B------:R-:W-:Y:S02]  /*10b0*/  ISETP.GE.U32.AND P0, PT, R40, UR9, PT ;  /* 0x0000000928007c0c */ /* 0x000fe4000bf06070 */
[----:B------:R-:W-:Y:S01]  /*10c0*/  IADD3 R40, PT, PT, R67, 0x3, RZ ;  /* 0x0000000343287810 */ /* 0x000fe20007ffe0ff */
[----:B------:R0:W-:Y:S01]  /*10d0*/  STS.128 [R58+0x100], R24 ;  /* 0x000100183a007388 */ /* 0x0001e20000000c00 */
[----:B------:R-:W-:-:S02]  /*10e0*/  @!P6 MOV R20, RZ ;  /* 0x000000ff0014e202 */ /* 0x000fc40000000f00 */
[----:B------:R-:W-:Y:S01]  /*10f0*/  ISETP.LT.U32.AND P6, PT, R41, UR6, !P0 ;  /* 0x0000000629007c0c */ /* 0x000fe2000c7c1070 */
[----:B------:R0:W-:Y:S01]  /*1100*/  @!P3 STS [R58+0x104], RZ ;  /* 0x000104ff3a00b388 */ /* 0x0001e20000000800 */
[C---:B------:R-:W-:Y:S02]  /*1110*/  ISETP.LT.U32.AND P3, PT, R67.reuse, UR6, !P2 ;  /* 0x0000000643007c0c */ /* 0x040fe4000d761070 */
[----:B------:R-:W-:Y:S01]  /*1120*/  ISETP.LT.U32.AND P5, PT, R40, UR6, !P5 ;  /* 0x0000000628007c0c */ /* 0x000fe2000efa1070 */
[----:B------:R0:W-:Y:S01]  /*1130*/  @!P4 STS [R58+0x108], RZ ;  /* 0x000108ff3a00c388 */ /* 0x0001e20000000800 */
[----:B------:R-:W-:-:S03]  /*1140*/  ISETP.LT.U32.AND P4, PT, R67, UR6, !P1 ;  /* 0x0000000643007c0c */ /* 0x000fc6000cf81070 */
[----:B------:R0:W-:Y:S04]  /*1150*/  STS.128 [R58+0x200], R20 ;  /* 0x000200143a007388 */ /* 0x0001e80000000c00 */
[----:B------:R0:W-:Y:S01]  /*1160*/  @!P6 STS [R58+0x10c], RZ ;  /* 0x00010cff3a00e388 */ /* 0x0001e20000000800 */
[----:B------:R-:W-:Y:S02]  /*1170*/  ISETP.LT.U32.AND P6, PT, R47, UR6, !P2 ;  /* 0x000000062f007c0c */ /* 0x000fe4000d7c1070 */
[----:B------:R-:W-:Y:S01]  /*1180*/  ISETP.LT.U32.AND P2, PT, R40, UR6, !P2 ;  /* 0x0000000628007c0c */ /* 0x000fe2000d741070 */
[----:B------:R0:W-:Y:S01]  /*1190*/  @!P3 STS [R58+0x4], RZ ;  /* 0x000004ff3a00b388 */ /* 0x0001e20000000800 */
[----:B------:R-:W-:-:S03]  /*11a0*/  ISETP.LT.U32.AND P3, PT, R67, UR6, !P0 ;  /* 0x0000000643007c0c */ /* 0x000fc6000c761070 */
[----:B------:R0:W-:Y:S01]  /*11b0*/  @!P4 STS [R58+0x8], RZ ;  /* 0x000008ff3a00c388 */ /* 0x0001e20000000800 */
[----:B------:R-:W-:Y:S02]  /*11c0*/  ISETP.LT.U32.AND P4, PT, R47, UR6, !P0 ;  /* 0x000000062f007c0c */ /* 0x000fe4000c781070 */
[----:B------:R-:W-:-:S03]  /*11d0*/  ISETP.LT.U32.AND P0, PT, R40, UR6, !P0 ;  /* 0x0000000628007c0c */ /* 0x000fc6000c701070 */
[----:B------:R0:W-:Y:S04]  /*11e0*/  @!P6 STS [R58+0x204], RZ ;  /* 0x000204ff3a00e388 */ /* 0x0001e80000000800 */
[----:B------:R0:W-:Y:S04]  /*11f0*/  @!P3 STS [R58+0xc], RZ ;  /* 0x00000cff3a00b388 */ /* 0x0001e80000000800 */
[----:B------:R0:W-:Y:S01]  /*1200*/  @!P4 STS [R58+0x20c], RZ ;  /* 0x00020cff3a00c388 */ /* 0x0001e20000000800 */
[----:B--2---:R-:W-:Y:S02]  /*1210*/  @!P5 MOV R32, RZ ;  /* 0x000000ff0020d202 */ /* 0x004fe40000000f00 */
[----:B------:R-:W-:-:S02]  /*1220*/  ISETP.LT.U32.AND P5, PT, R47, UR6, !P1 ;  /* 0x000000062f007c0c */ /* 0x000fc4000cfa1070 */
[----:B------:R-:W-:Y:S01]  /*1230*/  ISETP.LT.U32.AND P1, PT, R40, UR6, !P1 ;  /* 0x0000000628007c0c */ /* 0x000fe2000cf21070 */
[----:B------:R0:W-:Y:S01]  /*1240*/  STS.128 [R58+0x300], R32 ;  /* 0x000300203a007388 */ /* 0x0001e20000000c00 */
[----:B------:R-:W-:Y:S02]  /*1250*/  UMOV UR6, 0x400 ;  /* 0x0000040000067882 */ /* 0x000fe40000000000 */
[----:B------:R-:W-:Y:S01]  /*1260*/  UIADD3 UR7, UPT, UPT, UR6, 0x4000, URZ ;  /* 0x0000400006077890 */ /* 0x000fe2000fffe0ff */
[----:B------:R0:W-:Y:S01]  /*1270*/  @!P2 STS [R58+0x304], RZ ;  /* 0x000304ff3a00a388 */ /* 0x0001e20000000800 */
[----:B-1----:R-:W-:Y:S02]  /*1280*/  ULEA UR6, UR8, UR6, 0x18 ;  /* 0x0000000608067291 */ /* 0x002fe4000f8ec0ff */
[----:B------:R-:W-:Y:S01]  /*1290*/  ULEA UR7, UR8, UR7, 0x18 ;  /* 0x0000000708077291 */ /* 0x000fe2000f8ec0ff */
[----:B------:R0:W-:Y:S03]  /*12a0*/  @!P0 STS [R58+0x30c], RZ ;  /* 0x00030cff3a008388 */ /* 0x0001e60000000800 */
[----:B------:R-:W-:Y:S01]  /*12b0*/  LEA R82, R52, UR6, 0xa ;  /* 0x0000000634527c11 */ /* 0x000fe2000f8e50ff */
[----:B------:R0:W-:Y:S01]  /*12c0*/  @!P5 STS [R58+0x208], RZ ;  /* 0x000208ff3a00d388 */ /* 0x0001e20000000800 */
[----:B------:R-:W-:Y:S01]  /*12d0*/  LEA R84, R54, UR7, 0x4 ;  /* 0x0000000736547c11 */ /* 0x000fe2000f8e20ff */
[----:B------:R-:W-:Y:S01]  /*12e0*/  UMOV UR6, 0x200 ;  /* 0x0000020000067882 */ /* 0x000fe20000000000 */
[----:B------:R-:W-:Y:S01]  /*12f0*/  IADD3 R82, PT, PT, R82, 0x200, RZ ;  /* 0x0000020052527810 */ /* 0x000fe20007ffe0ff */
[----:B------:R0:W-:Y:S01]  /*1300*/  @!P1 STS [R58+0x308], RZ ;  /* 0x000308ff3a009388 */ /* 0x0001e20000000800 */
[----:B------:R-:W-:Y:S01]  /*1310*/  IADD3 R84, PT, PT, R84, 0x100, RZ ;  /* 0x0000010054547810 */ /* 0x000fe20007ffe0ff */
[----:B------:R-:W-:Y:S06]  /*1320*/  BAR.SYNC.DEFER_BLOCKING 0x0 ;  /* 0x0000000000007b1d */ /* 0x000fec0000010000 */
.L_x_10:
[----:B0-----:R-:W-:Y:S01]  /*1330*/  LDS.128 R20, [R82+-0x200] ;  /* 0xfffe000052147984 */ /* 0x001fe20000000c00 */
[----:B------:R-:W-:-:S03]  /*1340*/  UIADD3 UR6, UPT, UPT, UR6, 0x20, URZ ;  /* 0x0000002006067890 */ /* 0x000fc6000fffe0ff */
[----:B------:R-:W0:Y:S01]  /*1350*/  LDS.128 R40, [R84+-0x100] ;  /* 0xffff000054287984 */ /* 0x000e220000000c00 */
[----:B------:R-:W-:-:S03]  /*1360*/  UISETP.NE.AND UP0, UPT, UR6, 0x300, UPT ;  /* 0x000003000600788c */ /* 0x000fc6000bf05270 */
[----:B------:R-:W1:Y:S04]  /*1370*/  LDS.128 R24, [R82+-0x100] ;  /* 0xffff000052187984 */ /* 0x000e680000000c00 */
[----:B------:R-:W2:Y:S04]  /*1380*/  LDS.128 R28, [R82] ;  /* 0x00000000521c7984 */ /* 0x000ea80000000c00 */
[----:B------:R-:W3:Y:S01]  /*1390*/  LDS.128 R32, [R82+0x100] ;  /* 0x0001000052207984 */ /* 0x000ee20000000c00 */
[C---:B0-----:R-:W-:Y:S01]  /*13a0*/  FFMA R93, R20.reuse, R40, R45 ;  /* 0x00000028145d7223 */ /* 0x041fe2000000002d */
[C---:B------:R-:W-:Y:S01]  /*13b0*/  FFMA R50, R20.reuse, R41, R44 ;  /* 0x0000002914327223 */ /* 0x040fe2000000002c */
[C---:B------:R-:W-:Y:S01]  /*13c0*/  FFMA R87, R20.reuse, R42, R87 ;  /* 0x0000002a14577223 */ /* 0x040fe20000000057 */
[----:B------:R-:W-:Y:S01]  /*13d0*/  FFMA R20, R20, R43, R46 ;  /* 0x0000002b14147223 */ /* 0x000fe2000000002e */
[----:B-1----:R-:W-:Y:S01]  /*13e0*/  FFMA R86, R40, R24, R37 ;  /* 0x0000001828567223 */ /* 0x002fe20000000025 */
[----:B------:R-:W0:Y:S01]  /*13f0*/  LDS.128 R44, [R84] ;  /* 0x00000000542c7984 */ /* 0x000e220000000c00 */
[C---:B------:R-:W-:Y:S01]  /*1400*/  FFMA R88, R24.reuse, R41, R39 ;  /* 0x0000002918587223 */ /* 0x040fe20000000027 */
[C---:B------:R-:W-:Y:S01]  /*1410*/  FFMA R49, R24.reuse, R42, R49 ;  /* 0x0000002a18317223 */ /* 0x040fe20000000031 */
[----:B------:R-:W-:Y:S01]  /*1420*/  FFMA R90, R24, R43, R36 ;  /* 0x0000002b185a7223 */ /* 0x000fe20000000024 */
[----:B--2---:R-:W-:Y:S01]  /*1430*/  FFMA R51, R40, R28, R51 ;  /* 0x0000001c28337223 */ /* 0x004fe20000000033 */
[C---:B------:R-:W-:Y:S01]  /*1440*/  FFMA R24, R28.reuse, R41, R81 ;  /* 0x000000291c187223 */ /* 0x040fe20000000051 */
[C---:B------:R-:W-:Y:S01]  /*1450*/  FFMA R83, R28.reuse, R42, R83 ;  /* 0x0000002a1c537223 */ /* 0x040fe20000000053 */
[----:B------:R-:W-:Y:S01]  /*1460*/  FFMA R28, R28, R43, R38 ;  /* 0x0000002b1c1c7223 */ /* 0x000fe20000000026 */
[----:B---3--:R-:W-:Y:S01]  /*1470*/  FFMA R89, R40, R32, R89 ;  /* 0x0000002028597223 */ /* 0x008fe20000000059 */
[----:B------:R-:W1:Y:S01]  /*1480*/  LDS.128 R36, [R84+0x100] ;  /* 0x0001000054247984 */ /* 0x000e620000000c00 */
[C---:B------:R-:W-:Y:S01]  /*1490*/  FFMA R92, R32.reuse, R41, R91 ;  /* 0x00000029205c7223 */ /* 0x040fe2000000005b */
[C---:B------:R-:W-:Y:S01]  /*14a0*/  FFMA R85, R32.reuse, R42, R85 ;  /* 0x0000002a20557223 */ /* 0x040fe20000000055 */
[----:B------:R-:W-:-:S02]  /*14b0*/  FFMA R32, R32, R43, R48 ;  /* 0x0000002b20207223 */ /* 0x000fc40000000030 */
[----:B------:R-:W2:Y:S01]  /*14c0*/  LDS.128 R40, [R84+0x200] ;  /* 0x0002000054287984 */ /* 0x000ea20000000c00 */
[----:B0-----:R-:W-:Y:S01]  /*14d0*/  FFMA R93, R44, R21, R93 ;  /* 0x000000152c5d7223 */ /* 0x001fe2000000005d */
[C---:B------:R-:W-:Y:S01]  /*14e0*/  FFMA R81, R21.reuse, R45, R50 ;  /* 0x0000002d15517223 */ /* 0x040fe20000000032 */
[C---:B------:R-:W-:Y:S01]  /*14f0*/  FFMA R87, R21.reuse, R46, R87 ;  /* 0x0000002e15577223 */ /* 0x040fe20000000057 */
[----:B------:R-:W-:Y:S01]  /*1500*/  FFMA R20, R21, R47, R20 ;  /* 0x0000002f15147223 */ /* 0x000fe20000000014 */
[CC--:B------:R-:W-:Y:S01]  /*1510*/  FFMA R88, R45.reuse, R25.reuse, R88 ;  /* 0x000000192d587223 */ /* 0x0c0fe20000000058 */
[----:B------:R-:W-:Y:S01]  /*1520*/  FFMA R49, R46, R25, R49 ;  /* 0x000000192e317223 */ /* 0x000fe20000000031 */
[----:B------:R-:W-:Y:S01]  /*1530*/  FFMA R24, R45, R29, R24 ;  /* 0x0000001d2d187223 */ /* 0x000fe20000000018 */
[CC--:B------:R-:W-:Y:S01]  /*1540*/  FFMA R21, R44.reuse, R25.reuse, R86 ;  /* 0x000000192c157223 */ /* 0x0c0fe20000000056 */
[C---:B------:R-:W-:Y:S01]  /*1550*/  FFMA R90, R47.reuse, R25, R90 ;  /* 0x000000192f5a7223 */ /* 0x040fe2000000005a */
[-C--:B------:R-:W-:Y:S01]  /*1560*/  FFMA R51, R44, R29.reuse, R51 ;  /* 0x0000001d2c337223 */ /* 0x080fe20000000033 */
[-C--:B------:R-:W-:Y:S01]  /*1570*/  FFMA R28, R47, R29.reuse, R28 ;  /* 0x0000001d2f1c7223 */ /* 0x080fe2000000001c */
[C---:B------:R-:W-:Y:S01]  /*1580*/  FFMA R83, R46.reuse, R29, R83 ;  /* 0x0000001d2e537223 */ /* 0x040fe20000000053 */
[-C--:B------:R-:W-:Y:S01]  /*1590*/  FFMA R92, R45, R33.reuse, R92 ;  /* 0x000000212d5c7223 */ /* 0x080fe2000000005c */
[-C--:B------:R-:W-:Y:S01]  /*15a0*/  FFMA R85, R46, R33.reuse, R85 ;  /* 0x000000212e557223 */ /* 0x080fe20000000055 */
[CC--:B-1----:R-:W-:Y:S01]  /*15b0*/  FFMA R88, R37.reuse, R26.reuse, R88 ;  /* 0x0000001a25587223 */ /* 0x0c2fe20000000058 */
[----:B------:R-:W-:Y:S01]  /*15c0*/  FFMA R25, R38, R26, R49 ;  /* 0x0000001a26197223 */ /* 0x000fe20000000031 */
[----:B------:R-:W-:Y:S01]  /*15d0*/  FFMA R24, R37, R30, R24 ;  /* 0x0000001e25187223 */ /* 0x000fe20000000018 */
[-C--:B------:R-:W-:Y:S01]  /*15e0*/  FFMA R89, R44, R33.reuse, R89 ;  /* 0x000000212c597223 */ /* 0x080fe20000000059 */
[----:B------:R-:W-:Y:S01]  /*15f0*/  FFMA R32, R47, R33, R32 ;  /* 0x000000212f207223 */ /* 0x000fe20000000020 */
[----:B------:R-:W-:Y:S01]  /*1600*/  FFMA R20, R22, R39, R20 ;  /* 0x0000002716147223 */ /* 0x000fe20000000014 */
[CC--:B------:R-:W-:Y:S01]  /*1610*/  FFMA R21, R36.reuse, R26.reuse, R21 ;  /* 0x0000001a24157223 */ /* 0x0c0fe20000000015 */
[C---:B------:R-:W-:Y:S01]  /*1620*/  FFMA R90, R39.reuse, R26, R90 ;  /* 0x0000001a275a7223 */ /* 0x040fe2000000005a */
[----:B------:R-:W-:Y:S01]  /*1630*/  FFMA R93, R36, R22, R93 ;  /* 0x00000016245d7223 */ /* 0x000fe2000000005d */
[C---:B------:R-:W-:Y:S01]  /*1640*/  FFMA R86, R22.reuse, R37, R81 ;  /* 0x0000002516567223 */ /* 0x040fe20000000051 */
[----:B------:R-:W-:Y:S01]  /*1650*/  FFMA R87, R22, R38, R87 ;  /* 0x0000002616577223 */ /* 0x000fe20000000057 */
[-C--:B------:R-:W-:Y:S01]  /*1660*/  FFMA R29, R36, R30.reuse, R51 ;  /* 0x0000001e241d7223 */ /* 0x080fe20000000033 */
[-C--:B------:R-:W-:Y:S01]  /*1670*/  FFMA R28, R39, R30.reuse, R28 ;  /* 0x0000001e271c7223 */ /* 0x080fe2000000001c */
[C---:B------:R-:W-:Y:S01]  /*1680*/  FFMA R83, R38.reuse, R30, R83 ;  /* 0x0000001e26537223 */ /* 0x040fe20000000053 */
[-C--:B------:R-:W-:Y:S01]  /*1690*/  FFMA R92, R37, R34.reuse, R92 ;  /* 0x00000022255c7223 */ /* 0x080fe2000000005c */
[-C--:B------:R-:W-:Y:S01]  /*16a0*/  FFMA R37, R38, R34.reuse, R85 ;  /* 0x0000002226257223 */ /* 0x080fe20000000055 */
[-C--:B--2---:R-:W-:Y:S01]  /*16b0*/  FFMA R81, R41, R27.reuse, R88 ;  /* 0x0000001b29517223 */ /* 0x084fe20000000058 */
[-C--:B------:R-:W-:Y:S01]  /*16c0*/  FFMA R89, R36, R34.reuse, R89 ;  /* 0x0000002224597223 */ /* 0x080fe20000000059 */
[----:B------:R-:W-:Y:S01]  /*16d0*/  LDS.128 R44, [R82+-0x1f0] ;  /* 0xfffe1000522c7984 */ /* 0x000fe20000000c00 */
[----:B------:R-:W-:Y:S01]  /*16e0*/  FFMA R32, R39, R34, R32 ;  /* 0x0000002227207223 */ /* 0x000fe20000000020 */
[-C--:B------:R-:W-:Y:S01]  /*16f0*/  FFMA R33, R40, R27.reuse, R21 ;  /* 0x0000001b28217223 */ /* 0x080fe20000000015 */
[-C--:B------:R-:W-:Y:S01]  /*1700*/  FFMA R85, R42, R27.reuse, R25 ;  /* 0x0000001b2a557223 */ /* 0x080fe20000000019 */
[----:B------:R-:W0:Y:S01]  /*1710*/  LDS.128 R48, [R84+0x300] ;  /* 0x0003000054307984 */ /* 0x000e220000000c00 */
[----:B------:R-:W-:Y:S01]  /*1720*/  FFMA R90, R43, R27, R90 ;  /* 0x0000001b2b5a7223 */ /* 0x000fe2000000005a */
[----:B------:R-:W-:Y:S01]  /*1730*/  FFMA R88, R41, R31, R24 ;  /* 0x0000001f29587223 */ /* 0x000fe20000000018 */
[C---:B------:R-:W-:Y:S01]  /*1740*/  FFMA R93, R40.reuse, R23, R93 ;  /* 0x00000017285d7223 */ /* 0x040fe2000000005d */
[C---:B------:R-:W-:Y:S01]  /*1750*/  FFMA R86, R23.reuse, R41, R86 ;  /* 0x0000002917567223 */ /* 0x040fe20000000056 */
[C---:B------:R-:W-:Y:S01]  /*1760*/  FFMA R87, R23.reuse, R42, R87 ;  /* 0x0000002a17577223 */ /* 0x040fe20000000057 */
[----:B------:R-:W-:Y:S01]  /*1770*/  FFMA R34, R23, R43, R20 ;  /* 0x0000002b17227223 */ /* 0x000fe20000000014 */
[----:B------:R-:W1:Y:S01]  /*1780*/  LDS.128 R24, [R82+-0xf0] ;  /* 0xffff100052187984 */ /* 0x000e620000000c00 */
[-C--:B------:R-:W-:Y:S01]  /*1790*/  FFMA R91, R40, R31.reuse, R29 ;  /* 0x0000001f285b7223 */ /* 0x080fe2000000001d */
[CC--:B------:R-:W-:Y:S01]  /*17a0*/  FFMA R83, R42.reuse, R31.reuse, R83 ;  /* 0x0000001f2a537223 */ /* 0x0c0fe20000000053 */
[----:B------:R-:W-:Y:S01]  /*17b0*/  FFMA R94, R43, R31, R28 ;  /* 0x0000001f2b5e7223 */ /* 0x000fe2000000001c */
[----:B------:R-:W2:Y:S01]  /*17c0*/  LDS.128 R20, [R82+0x10] ;  /* 0x0000100052147984 */ /* 0x000ea20000000c00 */
[-C--:B------:R-:W-:Y:S01]  /*17d0*/  FFMA R95, R42, R35.reuse, R37 ;  /* 0x000000232a5f7223 */ /* 0x080fe20000000025 */
[-C--:B------:R-:W-:Y:S01]  /*17e0*/  FFMA R89, R40, R35.reuse, R89 ;  /* 0x0000002328597223 */ /* 0x080fe20000000059 */
[-C--:B------:R-:W-:Y:S01]  /*17f0*/  FFMA R41, R41, R35.reuse, R92 ;  /* 0x0000002329297223 */ /* 0x080fe2000000005c */
[----:B------:R3:W4:Y:S01]  /*1800*/  LDS.128 R28, [R82+0x110] ;  /* 0x00011000521c7984 */ /* 0x0007220000000c00 */
[----:B------:R-:W-:-:S03]  /*1810*/  FFMA R40, R43, R35, R32 ;  /* 0x000000232b287223 */ /* 0x000fc60000000020 */
[----:B------:R-:W5:Y:S01]  /*1820*/  LDS.128 R36, [R84+0x400] ;  /* 0x0004000054247984 */ /* 0x000f620000000c00 */
[----:B---3--:R-:W-:Y:S01]  /*1830*/  IADD3 R82, PT, PT, R82, 0x20, RZ ;  /* 0x0000002052527810 */ /* 0x008fe20007ffe0ff */
[C---:B0-----:R-:W-:Y:S01]  /*1840*/  FFMA R43, R44.reuse, R50, R87 ;  /* 0x000000322c2b7223 */ /* 0x041fe20000000057 */
[C---:B------:R-:W-:Y:S01]  /*1850*/  FFMA R42, R44.reuse, R51, R34 ;  /* 0x000000332c2a7223 */ /* 0x040fe20000000022 */
[C---:B------:R-:W-:Y:S01]  /*1860*/  FFMA R93, R44.reuse, R48, R93 ;  /* 0x000000302c5d7223 */ /* 0x040fe2000000005d */
[-C--:B------:R-:W-:Y:S01]  /*1870*/  FFMA R86, R44, R49.reuse, R86 ;  /* 0x000000312c567223 */ /* 0x080fe20000000056 */
[----:B-1----:R-:W-:Y:S01]  /*1880*/  FFMA R87, R48, R24, R33 ;  /* 0x0000001830577223 */ /* 0x002fe20000000021 */
[CC--:B------:R-:W-:Y:S01]  /*1890*/  FFMA R44, R24.reuse, R49.reuse, R81 ;  /* 0x00000031182c7223 */ /* 0x0c0fe20000000051 */
[----:B------:R-:W0:Y:S01]  /*18a0*/  LDS.128 R32, [R84+0x500] ;  /* 0x0005000054207984 */ /* 0x000e220000000c00 */
[----:B------:R-:W-:Y:S01]  /*18b0*/  FFMA R85, R24, R50, R85 ;  /* 0x0000003218557223 */ /* 0x000fe20000000055 */
[----:B--2---:R-:W-:Y:S01]  /*18c0*/  FFMA R91, R48, R20, R91 ;  /* 0x00000014305b7223 */ /* 0x004fe2000000005b */
[C---:B------:R-:W-:Y:S01]  /*18d0*/  FFMA R88, R20.reuse, R49, R88 ;  /* 0x0000003114587223 */ /* 0x040fe20000000058 */
[C---:B------:R-:W-:Y:S01]  /*18e0*/  FFMA R83, R20.reuse, R50, R83 ;  /* 0x0000003214537223 */ /* 0x040fe20000000053 */
[----:B------:R-:W-:Y:S01]  /*18f0*/  FFMA R94, R20, R51, R94 ;  /* 0x00000033145e7223 */ /* 0x000fe2000000005e */
[----:B----4-:R-:W-:Y:S01]  /*1900*/  FFMA R89, R48, R28, R89 ;  /* 0x0000001c30597223 */ /* 0x010fe20000000059 */
[C---:B------:R-:W-:Y:S01]  /*1910*/  FFMA R20, R28.reuse, R49, R41 ;  /* 0x000000311c147223 */ /* 0x040fe20000000029 */
[----:B------:R-:W-:Y:S01]  /*1920*/  FFMA R95, R28, R50, R95 ;  /* 0x000000321c5f7223 */ /* 0x000fe2000000005f */
[-C--:B------:R-:W-:Y:S01]  /*1930*/  FFMA R90, R24, R51.reuse, R90 ;  /* 0x00000033185a7223 */ /* 0x080fe2000000005a */
[----:B------:R-:W-:Y:S01]  /*1940*/  FFMA R28, R28, R51, R40 ;  /* 0x000000331c1c7223 */ /* 0x000fe20000000028 */
[C---:B-----5:R-:W-:Y:S01]  /*1950*/  FFMA R51, R45.reuse, R38, R43 ;  /* 0x000000262d337223 */ /* 0x060fe2000000002b */
[C---:B------:R-:W-:Y:S01]  /*1960*/  FFMA R24, R45.reuse, R39, R42 ;  /* 0x000000272d187223 */ /* 0x040fe2000000002a */
[----:B------:R-:W-:Y:S01]  /*1970*/  FFMA R93, R36, R45, R93 ;  /* 0x0000002d245d7223 */ /* 0x000fe2000000005d */
[----:B------:R1:W2:Y:S01]  /*1980*/  LDS.128 R40, [R84+0x600] ;  /* 0x0006000054287984 */ /* 0x0002a20000000c00 */
[----:B------:R-:W-:Y:S01]  /*1990*/  FFMA R49, R45, R37, R86 ;  /* 0x000000252d317223 */ /* 0x000fe20000000056 */
[----:B------:R-:W-:Y:S01]  /*19a0*/  FFMA R85, R38, R25, R85 ;  /* 0x0000001926557223 */ /* 0x000fe20000000055 */
[C---:B------:R-:W-:Y:S01]  /*19b0*/  FFMA R91, R36.reuse, R21, R91 ;  /* 0x00000015245b7223 */ /* 0x040fe2000000005b */
[-C--:B------:R-:W-:Y:S01]  /*19c0*/  FFMA R87, R36, R25.reuse, R87 ;  /* 0x0000001924577223 */ /* 0x080fe20000000057 */
[-C--:B------:R-:W-:Y:S01]  /*19d0*/  FFMA R44, R37, R25.reuse, R44 ;  /* 0x00000019252c7223 */ /* 0x080fe2000000002c */
[----:B------:R-:W-:Y:S01]  /*19e0*/  FFMA R90, R39, R25, R90 ;  /* 0x00000019275a7223 */ /* 0x000fe2000000005a */
[-C--:B------:R-:W-:Y:S01]  /*19f0*/  FFMA R88, R37, R21.reuse, R88 ;  /* 0x0000001525587223 */ /* 0x080fe20000000058 */
[-C--:B------:R-:W-:Y:S01]  /*1a00*/  FFMA R83, R38, R21.reuse, R83 ;  /* 0x0000001526537223 */ /* 0x080fe20000000053 */
[----:B------:R-:W-:Y:S01]  /*1a10*/  FFMA R94, R39, R21, R94 ;  /* 0x00000015275e7223 */ /* 0x000fe2000000005e */
[-C--:B------:R-:W-:Y:S01]  /*1a20*/  FFMA R89, R36, R29.reuse, R89 ;  /* 0x0000001d24597223 */ /* 0x080fe20000000059 */
[-C--:B------:R-:W-:Y:S01]  /*1a30*/  FFMA R20, R37, R29.reuse, R20 ;  /* 0x0000001d25147223 */ /* 0x080fe20000000014 */
[-C--:B------:R-:W-:Y:S01]  /*1a40*/  FFMA R95, R38, R29.reuse, R95 ;  /* 0x0000001d265f7223 */ /* 0x080fe2000000005f */
[----:B------:R-:W-:Y:S01]  /*1a50*/  FFMA R28, R39, R29, R28 ;  /* 0x0000001d271c7223 */ /* 0x000fe2000000001c */
[----:B-1----:R-:W-:Y:S01]  /*1a60*/  IADD3 R84, PT, PT, R84, 0x800, RZ ;  /* 0x0000080054547810 */ /* 0x002fe20007ffe0ff */
[----:B0-----:R-:W-:Y:S01]  /*1a70*/  FFMA R93, R32, R46, R93 ;  /* 0x0000002e205d7223 */ /* 0x001fe2000000005d */
[C---:B------:R-:W-:Y:S01]  /*1a80*/  FFMA R36, R46.reuse, R33, R49 ;  /* 0x000000212e247223 */ /* 0x040fe20000000031 */
[C---:B------:R-:W-:Y:S01]  /*1a90*/  FFMA R51, R46.reuse, R34, R51 ;  /* 0x000000222e337223 */ /* 0x040fe20000000033 */
        /* <DEDUP_REMOVED lines=13> */
[C---:B--2---:R-:W-:Y:S01]  /*1b70*/  FFMA R87, R47.reuse, R42, R51 ;  /* 0x0000002a2f577223 */ /* 0x044fe20000000033 */
[C---:B------:R-:W-:Y:S01]  /*1b80*/  FFMA R44, R47.reuse, R41, R36 ;  /* 0x000000292f2c7223 */ /* 0x040fe20000000024 */
[----:B------:R-:W-:Y:S01]  /*1b90*/  FFMA R49, R42, R27, R85 ;  /* 0x0000001b2a317223 */ /* 0x000fe20000000055 */
[C---:B------:R-:W-:Y:S01]  /*1ba0*/  FFMA R51, R40.reuse, R23, R91 ;  /* 0x0000001728337223 */ /* 0x040fe2000000005b */
[C---:B------:R-:W-:Y:S01]  /*1bb0*/  FFMA R45, R40.reuse, R47, R93 ;  /* 0x0000002f282d7223 */ /* 0x040fe2000000005d */
[----:B------:R-:W-:Y:S01]  /*1bc0*/  FFMA R46, R47, R43, R46 ;  /* 0x0000002b2f2e7223 */ /* 0x000fe2000000002e */
        /* <DEDUP_REMOVED lines=10> */
[----:B------:R-:W-:Y:S06]  /*1c70*/  BRA.U UP0, `(.L_x_10) ;  /* 0xfffffff500ac7547 */ /* 0x000fec000b83ffff */
[----:B------:R-:W-:Y:S06]  /*1c80*/  BAR.SYNC.DEFER_BLOCKING 0x0 ;  /* 0x0000000000007b1d */ /* 0x000fec0000010000 */
[----:B------:R-:W-:Y:S05]  /*1c90*/  BRA.U UP1, `(.L_x_11) ;  /* 0xffffffe901107547 */ /* 0x000fea000b83ffff */
.L_x_1:
[----:B------:R-:W0:Y:S01]  /*1ca0*/  LDCU UR8, c[0x0][0x398] ;  /* 0x00007300ff0877ac */ /* 0x000e220008000800 */
[----:B------:R-:W-:Y:S01]  /*1cb0*/  LEA R20, R65, R54, 0x4 ;  /* 0x0000003641147211 */ /* 0x000fe200078e20ff */
[----:B------:R-:W1:Y:S01]  /*1cc0*/  S2UR UR6, SR_CgaCtaId ;  /* 0x00000000000679c3 */ /* 0x000e620000008800 */
[----:B------:R-:W-:Y:S01]  /*1cd0*/  FMNMX R21, R45, -3.40282346638528859812e+38, !PT ;  /* 0xff7fffff2d157809 */ /* 0x000fe20007800000 */
[----:B------:R-:W-:Y:S01]  /*1ce0*/  UMOV UR4, 0x400 ;  /* 0x0000040000047882 */ /* 0x000fe20000000000 */
[----:B------:R-:W-:Y:S01]  /*1cf0*/  SHF.L.U32 R20, R20, 0x2, RZ ;  /* 0x0000000214147819 */ /* 0x000fe200000006ff */
[----:B------:R-:W-:Y:S04]  /*1d00*/  BSSY.RECONVERGENT B0, `(.L_x_12) ;  /* 0x0000025000007945 */ /* 0x000fe80003800200 */
[----:B------:R-:W-:Y:S01]  /*1d10*/  BAR.SYNC.DEFER_BLOCKING 0x0 ;  /* 0x0000000000007b1d */ /* 0x000fe20000010000 */
[----:B------:R-:W-:-:S02]  /*1d20*/  ISETP.NE.AND P1, PT, R54, RZ, PT ;  /* 0x000000ff3600720c */ /* 0x000fc40003f25270 */
[C---:B------:R-:W-:Y:S02]  /*1d30*/  IADD3 R26, PT, PT, R20.reuse, 0x1, RZ ;  /* 0x00000001141a7810 */ /* 0x040fe40007ffe0ff */
[C---:B------:R-:W-:Y:S02]  /*1d40*/  IADD3 R27, PT, PT, R20.reuse, 0x2, RZ ;  /* 0x00000002141b7810 */ /* 0x040fe40007ffe0ff */
[----:B------:R-:W-:Y:S02]  /*1d50*/  IADD3 R29, PT, PT, R20, 0x3, RZ ;  /* 0x00000003141d7810 */ /* 0x000fe40007ffe0ff */
[----:B0-----:R-:W-:-:S04]  /*1d60*/  ISETP.GE.U32.AND P0, PT, R67, UR8, PT ;  /* 0x0000000843007c0c */ /* 0x001fc8000bf06070 */
[----:B------:R-:W-:Y:S02]  /*1d70*/  ISETP.LT.AND P4, PT, R26, UR8, !P0 ;  /* 0x000000081a007c0c */ /* 0x000fe4000c781270 */
[----:B------:R-:W-:Y:S02]  /*1d80*/  ISETP.LT.AND P2, PT, R27, UR8, !P0 ;  /* 0x000000081b007c0c */ /* 0x000fe4000c741270 */
[----:B------:R-:W-:Y:S01]  /*1d90*/  ISETP.LT.AND P3, PT, R20, UR8, !P0 ;  /* 0x0000000814007c0c */ /* 0x000fe2000c761270 */
[----:B-1----:R-:W-:Y:S01]  /*1da0*/  ULEA UR4, UR6, UR4, 0x18 ;  /* 0x0000000406047291 */ /* 0x002fe2000f8ec0ff */
[----:B------:R-:W-:Y:S02]  /*1db0*/  ISETP.LT.AND P0, PT, R29, UR8, !P0 ;  /* 0x000000081d007c0c */ /* 0x000fe4000c701270 */
[----:B------:R-:W-:-:S05]  /*1dc0*/  FSEL R21, R21, -3.40282346638528859812e+38, P3 ;  /* 0xff7fffff15157808 */ /* 0x000fca0001800000 */
[----:B------:R-:W-:-:S04]  /*1dd0*/  @P4 FMNMX R21, R21, R44, !PT ;  /* 0x0000002c15154209 */ /* 0x000fc80007800000 */
[----:B------:R-:W-:-:S04]  /*1de0*/  @P2 FMNMX R21, R21, R87, !PT ;  /* 0x0000005715152209 */ /* 0x000fc80007800000 */
[----:B------:R-:W-:-:S05]  /*1df0*/  @P0 FMNMX R21, R21, R46, !PT ;  /* 0x0000002e15150209 */ /* 0x000fca0007800000 */
[----:B------:R-:W0:Y:S02]  /*1e00*/  SHFL.BFLY PT, R22, R21, 0x8, 0x1f ;  /* 0x0d001f0015167f89 */ /* 0x000e2400000e0000 */
[----:B0-----:R-:W-:Y:S02]  /*1e10*/  FMNMX R22, R21, R22, !PT ;  /* 0x0000001615167209 */ /* 0x001fe40007800000 */
[----:B------:R-:W-:-:S03]  /*1e20*/  LEA R21, R52, UR4, 0x4 ;  /* 0x0000000434157c11 */ /* 0x000fc6000f8e20ff */
[----:B------:R-:W0:Y:S02]  /*1e30*/  SHFL.BFLY PT, R23, R22, 0x4, 0x1f ;  /* 0x0c801f0016177f89 */ /* 0x000e2400000e0000 */
[----:B0-----:R-:W-:Y:S02]  /*1e40*/  FMNMX R23, R22, R23, !PT ;  /* 0x0000001716177209 */ /* 0x001fe40007800000 */
[----:B------:R-:W-:-:S03]  /*1e50*/  MOV R22, RZ ;  /* 0x000000ff00167202 */ /* 0x000fc60000000f00 */
[----:B------:R-:W0:Y:S02]  /*1e60*/  SHFL.BFLY PT, R24, R23, 0x2, 0x1f ;  /* 0x0c401f0017187f89 */ /* 0x000e2400000e0000 */
[----:B0-----:R-:W-:-:S05]  /*1e70*/  FMNMX R24, R23, R24, !PT ;  /* 0x0000001817187209 */ /* 0x001fca0007800000 */
[----:B------:R-:W0:Y:S02]  /*1e80*/  SHFL.BFLY PT, R25, R24, 0x1, 0x1f ;  /* 0x0c201f0018197f89 */ /* 0x000e2400000e0000 */
[----:B0-----:R-:W-:-:S05]  /*1e90*/  FMNMX R28, R24, R25, !PT ;  /* 0x00000019181c7209 */ /* 0x001fca0007800000 */
[----:B------:R0:W-:Y:S01]  /*1ea0*/  @!P1 STS [R21], R28 ;  /* 0x0000001c15009388 */ /* 0x0001e20000000800 */
[----:B------:R-:W-:Y:S06]  /*1eb0*/  BAR.SYNC.DEFER_BLOCKING 0x0 ;  /* 0x0000000000007b1d */ /* 0x000fec0000010000 */
[----:B------:R-:W-:Y:S05]  /*1ec0*/  @!P3 BRA `(.L_x_13) ;  /* 0x000000000020b947 */ /* 0x000fea0003800000 */
[----:B------:R-:W1:Y:S02]  /*1ed0*/  LDS R22, [R21] ;  /* 0x0000000015167984 */ /* 0x000e640000000800 */
[----:B-1----:R-:W-:-:S04]  /*1ee0*/  FADD R22, -R22, R45 ;  /* 0x0000002d16167221 */ /* 0x002fc80000000100 */
[----:B------:R-:W-:-:S05]  /*1ef0*/  FMUL R23, R22, 1.4426950216293334961 ;  /* 0x3fb8aa3b16177820 */ /* 0x000fca0000400000 */
[----:B------:R-:W-:-:S13]  /*1f00*/  FSETP.GEU.AND P3, PT, R23, -126, PT ;  /* 0xc2fc00001700780b */ /* 0x000fda0003f6e000 */
[----:B------:R-:W-:-:S04]  /*1f10*/  @!P3 FMUL R23, R23, 0.5 ;  /* 0x3f0000001717b820 */ /* 0x000fc80000400000 */
[----:B------:R-:W1:Y:S02]  /*1f20*/  MUFU.EX2 R22, R23 ;  /* 0x0000001700167308 */ /* 0x000e640000000800 */
[----:B-1----:R-:W-:-:S04]  /*1f30*/  @!P3 FMUL R22, R22, R22 ;  /* 0x000000161616b220 */ /* 0x002fc80000400000 */
[----:B------:R-:W-:-:S07]  /*1f40*/  FADD R22, RZ, R22 ;  /* 0x00000016ff167221 */ /* 0x000fce0000000000 */
.L_x_13:
[----:B------:R-:W-:Y:S05]  /*1f50*/  BSYNC.RECONVERGENT B0 ;  /* 0x0000000000007941 */ /* 0x000fea0003800200 */
.L_x_12:
[----:B------:R-:W-:Y:S04]  /*1f60*/  BSSY.RECONVERGENT B0, `(.L_x_14) ;  /* 0x000000a000007945 */ /* 0x000fe80003800200 */
        /* <DEDUP_REMOVED lines=8> */
[----:B------:R-:W-:-:S07]  /*1ff0*/  FADD R22, R22, R25 ;  /* 0x0000001916167221 */ /* 0x000fce0000000000 */
.L_x_15:
[----:B------:R-:W-:Y:S05]  /*2000*/  BSYNC.RECONVERGENT B0 ;  /* 0x0000000000007941 */ /* 0x000fea0003800200 */
.L_x_14:
        /* <DEDUP_REMOVED lines=10> */
.L_x_17:
[----:B------:R-:W-:Y:S05]  /*20b0*/  BSYNC.RECONVERGENT B0 ;  /* 0x0000000000007941 */ /* 0x000fea0003800200 */
.L_x_16:
        /* <DEDUP_REMOVED lines=10> */
.L_x_19:
[----:B------:R-:W-:Y:S05]  /*2160*/  BSYNC.RECONVERGENT B0 ;  /* 0x0000000000007941 */ /* 0x000fea0003800200 */
.L_x_18:
[----:B------:R-:W1:Y:S01]  /*2170*/  SHFL.BFLY PT, R23, R22, 0x8, 0x1f ;  /* 0x0d001f0016177f89 */ /* 0x000e6200000e0000 */
[----:B------:R-:W-:Y:S01]  /*2180*/  BSSY.RECONVERGENT B0, `(.L_x_20) ;  /* 0x0000020000007945 */ /* 0x000fe20003800200 */
[----:B------:R-:W-:Y:S01]  /*2190*/  BAR.SYNC.DEFER_BLOCKING 0x0 ;  /* 0x0000000000007b1d */ /* 0x000fe20000010000 */
[----:B-1----:R-:W-:-:S05]  /*21a0*/  FADD R23, R23, R22 ;  /* 0x0000001617177221 */ /* 0x002fca0000000000 */
[----:B------:R-:W1:Y:S02]  /*21b0*/  SHFL.BFLY PT, R24, R23, 0x4, 0x1f ;  /* 0x0c801f0017187f89 */ /* 0x000e6400000e0000 */
[----:B-1----:R-:W-:-:S05]  /*21c0*/  FADD R24, R23, R24 ;  /* 0x0000001817187221 */ /* 0x002fca0000000000 */
[----:B------:R-:W1:Y:S02]  /*21d0*/  SHFL.BFLY PT, R25, R24, 0x2, 0x1f ;  /* 0x0c401f0018197f89 */ /* 0x000e6400000e0000 */
[----:B-1----:R-:W-:-:S05]  /*21e0*/  FADD R25, R24, R25 ;  /* 0x0000001918197221 */ /* 0x002fca0000000000 */
[----:B0-----:R-:W0:Y:S02]  /*21f0*/  SHFL.BFLY PT, R28, R25, 0x1, 0x1f ;  /* 0x0c201f00191c7f89 */ /* 0x001e2400000e0000 */
[----:B0-----:R-:W-:-:S05]  /*2200*/  FADD R28, R25, R28 ;  /* 0x0000001c191c7221 */ /* 0x001fca0000000000 */
[----:B------:R-:W-:Y:S01]  /*2210*/  @!P1 STS [R21+0x100], R28 ;  /* 0x0001001c15009388 */ /* 0x000fe20000000800 */
[----:B------:R-:W-:Y:S06]  /*2220*/  BAR.SYNC.DEFER_BLOCKING 0x0 ;  /* 0x0000000000007b1d */ /* 0x000fec0000010000 */
[----:B------:R-:W0:Y:S02]  /*2230*/  LDS R82, [R21] ;  /* 0x0000000015527984 */ /* 0x000e240000000800 */
[----:B0-----:R-:W-:-:S13]  /*2240*/  FSETP.GT.AND P0, PT, R77, R82, PT ;  /* 0x000000524d00720b */ /* 0x001fda0003f04000 */
[----:B------:R-:W-:Y:S05]  /*2250*/  @!P0 BRA `(.L_x_21) ;  /* 0x0000000000288947 */ /* 0x000fea0003800000 */
[----:B------:R-:W-:Y:S01]  /*2260*/  FADD R22, R82, -R77 ;  /* 0x8000004d52167221 */ /* 0x000fe20000000000 */
[----:B------:R-:W0:Y:S01]  /*2270*/  LDS R23, [R21+0x100] ;  /* 0x0001000015177984 */ /* 0x000e220000000800 */
[----:B------:R-:W-:Y:S02]  /*2280*/  MOV R82, R77 ;  /* 0x0000004d00527202 */ /* 0x000fe40000000f00 */
[----:B------:R-:W-:-:S05]  /*2290*/  FMUL R22, R22, 1.4426950216293334961 ;  /* 0x3fb8aa3b16167820 */ /* 0x000fca0000400000 */
[----:B------:R-:W-:-:S13]  /*22a0*/  FSETP.GEU.AND P0, PT, R22, -126, PT ;  /* 0xc2fc00001600780b */ /* 0x000fda0003f0e000 */
[----:B------:R-:W-:-:S04]  /*22b0*/  @!P0 FMUL R22, R22, 0.5 ;  /* 0x3f00000016168820 */ /* 0x000fc80000400000 */
[----:B------:R-:W1:Y:S02]  /*22c0*/  MUFU.EX2 R24, R22 ;  /* 0x0000001600187308 */ /* 0x000e640000000800 */
[----:B-1----:R-:W-:-:S04]  /*22d0*/  @!P0 FMUL R24, R24, R24 ;  /* 0x0000001818188220 */ /* 0x002fc80000400000 */
[----:B0-----:R-:W-:Y:S01]  /*22e0*/  FFMA R62, R23, R24, R62 ;  /* 0x00000018173e7223 */ /* 0x001fe2000000003e */
[----:B------:R-:W-:Y:S06]  /*22f0*/  BRA `(.L_x_22) ;  /* 0x0000000000207947 */ /* 0x000fec0003800000 */
.L_x_21:
[----:B------:R-:W-:Y:S01]  /*2300*/  FADD R22, -R82, R77 ;  /* 0x0000004d52167221 */ /* 0x000fe20000000100 */
[----:B------:R-:W0:Y:S03]  /*2310*/  LDS R24, [R21+0x100] ;  /* 0x0001000015187984 */ /* 0x000e260000000800 */
[----:B------:R-:W-:-:S05]  /*2320*/  FMUL R22, R22, 1.4426950216293334961 ;  /* 0x3fb8aa3b16167820 */ /* 0x000fca0000400000 */
[----:B------:R-:W-:-:S13]  /*2330*/  FSETP.GEU.AND P0, PT, R22, -126, PT ;  /* 0xc2fc00001600780b */ /* 0x000fda0003f0e000 */
[----:B------:R-:W-:-:S04]  /*2340*/  @!P0 FMUL R22, R22, 0.5 ;  /* 0x3f00000016168820 */ /* 0x000fc80000400000 */
[----:B------:R-:W1:Y:S02]  /*2350*/  MUFU.EX2 R23, R22 ;  /* 0x0000001600177308 */ /* 0x000e640000000800 */
[----:B-1----:R-:W-:-:S04]  /*2360*/  @!P0 FMUL R23, R23, R23 ;  /* 0x0000001717178220 */ /* 0x002fc80000400000 */
[----:B0-----:R-:W-:-:S07]  /*2370*/  FFMA R62, R23, R62, R24 ;  /* 0x0000003e173e7223 */ /* 0x001fce0000000018 */
.L_x_22:
[----:B------:R-:W-:Y:S05]  /*2380*/  BSYNC.RECONVERGENT B0 ;  /* 0x0000000000007941 */ /* 0x000fea0003800200 */
.L_x_20:
[----:B------:R-:W-:Y:S01]  /*2390*/  IADD3 R30, PT, PT, R67, 0x1, RZ ;  /* 0x00000001431e7810 */ /* 0x000fe20007ffe0ff */
[----:B------:R-:W-:Y:S01]  /*23a0*/  BAR.SYNC.DEFER_BLOCKING 0x0 ;  /* 0x0000000000007b1d */ /* 0x000fe20000010000 */
[----:B------:R-:W-:Y:S02]  /*23b0*/  FMNMX R22, R37, -3.40282346638528859812e+38, !PT ;  /* 0xff7fffff25167809 */ /* 0x000fe40007800000 */
[----:B------:R-:W-:Y:S02]  /*23c0*/  ISETP.GE.U32.AND P4, PT, R30, UR8, PT ;  /* 0x000000081e007c0c */ /* 0x000fe4000bf86070 */
[----:B------:R-:W-:Y:S01]  /*23d0*/  ISETP.GE.AND P0, PT, R27, UR8, PT ;  /* 0x000000081b007c0c */ /* 0x000fe2000bf06270 */
[----:B------:R-:W-:Y:S01]  /*23e0*/  BSSY.RECONVERGENT B0, `(.L_x_23) ;  /* 0x0000021000007945 */ /* 0x000fe20003800200 */
[----:B------:R-:W-:Y:S02]  /*23f0*/  ISETP.LT.AND P2, PT, R26, UR8, !P4 ;  /* 0x000000081a007c0c */ /* 0x000fe4000e741270 */
[----:B------:R-:W-:-:S04]  /*2400*/  ISETP.LT.AND P3, PT, R20, UR8, !P4 ;  /* 0x0000000814007c0c */ /* 0x000fc8000e761270 */
[----:B------:R-:W-:-:S07]  /*2410*/  FSEL R22, R22, -3.40282346638528859812e+38, P3 ;  /* 0xff7fffff16167808 */ /* 0x000fce0001800000 */
[----:B------:R-:W-:-:S04]  /*2420*/  @P2 FMNMX R22, R22, R39, !PT ;  /* 0x0000002716162209 */ /* 0x000fc80007800000 */
[----:B------:R-:W-:-:S04]  /*2430*/  FMNMX R23, R22, R49, !PT ;  /* 0x0000003116177209 */ /* 0x000fc80007800000 */
[----:B------:R-:W-:Y:S02]  /*2440*/  @!P4 FSEL R22, R23, R22, !P0 ;  /* 0x000000161716c208 */ /* 0x000fe40004000000 */
[----:B------:R-:W-:Y:S02]  /*2450*/  ISETP.GE.AND P0, PT, R29, UR8, PT ;  /* 0x000000081d007c0c */ /* 0x000fe4000bf06270 */
[----:B------:R-:W-:-:S04]  /*2460*/  FMNMX R23, R22, R36, !PT ;  /* 0x0000002416177209 */ /* 0x000fc80007800000 */
[----:B------:R-:W-:Y:S02]  /*2470*/  @!P4 FSEL R22, R23, R22, !P0 ;  /* 0x000000161716c208 */ /* 0x000fe40004000000 */
[----:B------:R-:W-:-:S03]  /*2480*/  ISETP.GE.U32.AND P0, PT, R30, UR8, PT ;  /* 0x000000081e007c0c */ /* 0x000fc6000bf06070 */
[----:B------:R-:W0:Y:S01]  /*2490*/  SHFL.BFLY PT, R23, R22, 0x8, 0x1f ;  /* 0x0d001f0016177f89 */ /* 0x000e2200000e0000 */
[----:B------:R-:W-:Y:S02]  /*24a0*/  ISETP.GE.OR P4, PT, R27, UR8, P0 ;  /* 0x000000081b007c0c */ /* 0x000fe40008786670 */
[----:B------:R-:W-:Y:S02]  /*24b0*/  ISETP.GE.OR P0, PT, R29, UR8, P0 ;  /* 0x000000081d007c0c */ /* 0x000fe40008706670 */
[----:B0-----:R-:W-:-:S05]  /*24c0*/  FMNMX R23, R22, R23, !PT ;  /* 0x0000001716177209 */ /* 0x001fca0007800000 */
[----:B------:R-:W0:Y:S02]  /*24d0*/  SHFL.BFLY PT, R24, R23, 0x4, 0x1f ;  /* 0x0c801f0017187f89 */ /* 0x000e2400000e0000 */
[----:B0-----:R-:W-:Y:S01]  /*24e0*/  FMNMX R24, R23, R24, !PT ;  /* 0x0000001817187209 */ /* 0x001fe20007800000 */
[----:B------:R-:W-:-:S04]  /*24f0*/  HFMA2 R23, -RZ, RZ, 0, 0 ;  /* 0x00000000ff177431 */ /* 0x000fc800000001ff */
[----:B------:R-:W0:Y:S02]  /*2500*/  SHFL.BFLY PT, R25, R24, 0x2, 0x1f ;  /* 0x0c401f0018197f89 */ /* 0x000e2400000e0000 */
[----:B0-----:R-:W-:-:S05]  /*2510*/  FMNMX R25, R24, R25, !PT ;  /* 0x0000001918197209 */ /* 0x001fca0007800000 */
[----:B------:R-:W0:Y:S02]  /*2520*/  SHFL.BFLY PT, R28, R25, 0x1, 0x1f ;  /* 0x0c201f00191c7f89 */ /* 0x000e2400000e0000 */
[----:B0-----:R-:W-:-:S05]  /*2530*/  FMNMX R28, R25, R28, !PT ;  /* 0x0000001c191c7209 */ /* 0x001fca0007800000 */
[----:B------:R0:W-:Y:S01]  /*2540*/  @!P1 STS [R21+0x4], R28 ;  /* 0x0000041c15009388 */ /* 0x0001e20000000800 */
[----:B------:R-:W-:Y:S06]  /*2550*/  BAR.SYNC.DEFER_BLOCKING 0x0 ;  /* 0x0000000000007b1d */ /* 0x000fec0000010000 */
[----:B------:R-:W-:Y:S05]  /*2560*/  @!P3 BRA `(.L_x_24) ;  /* 0x000000000020b947 */ /* 0x000fea0003800000 */
[----:B------:R-:W1:Y:S02]  /*2570*/  LDS R22, [R21+0x4] ;  /* 0x0000040015167984 */ /* 0x000e640000000800 */
[----:B-1----:R-:W-:-:S04]  /*2580*/  FADD R22, -R22, R37 ;  /* 0x0000002516167221 */ /* 0x002fc80000000100 */
[----:B------:R-:W-:-:S05]  /*2590*/  FMUL R22, R22, 1.4426950216293334961 ;  /* 0x3fb8aa3b16167820 */ /* 0x000fca0000400000 */
[----:B------:R-:W-:-:S13]  /*25a0*/  FSETP.GEU.AND P3, PT, R22, -126, PT ;  /* 0xc2fc00001600780b */ /* 0x000fda0003f6e000 */
[----:B------:R-:W-:-:S04]  /*25b0*/  @!P3 FMUL R22, R22, 0.5 ;  /* 0x3f0000001616b820 */ /* 0x000fc80000400000 */
[----:B------:R-:W1:Y:S02]  /*25c0*/  MUFU.EX2 R23, R22 ;  /* 0x0000001600177308 */ /* 0x000e640000000800 */
[----:B-1----:R-:W-:-:S04]  /*25d0*/  @!P3 FMUL R23, R23, R23 ;  /* 0x000000171717b220 */ /* 0x002fc80000400000 */
[----:B------:R-:W-:-:S07]  /*25e0*/  FADD R23, RZ, R23 ;  /* 0x00000017ff177221 */ /* 0x000fce0000000000 */
.L_x_24:
[----:B------:R-:W-:Y:S05]  /*25f0*/  BSYNC.RECONVERGENT B0 ;  /* 0x0000000000007941 */ /* 0x000fea0003800200 */
.L_x_23:
[----:B------:R-:W-:Y:S04]  /*2600*/  BSSY.RECONVERGENT B0, `(.L_x_25) ;  /* 0x000000a000007945 */ /* 0x000fe80003800200 */
        /* <DEDUP_REMOVED lines=8> */
[----:B------:R-:W-:-:S07]  /*2690*/  FADD R23, R23, R24 ;  /* 0x0000001817177221 */ /* 0x000fce0000000000 */
.L_x_26:
[----:B------:R-:W-:Y:S05]  /*26a0*/  BSYNC.RECONVERGENT B0 ;  /* 0x0000000000007941 */ /* 0x000fea0003800200 */
.L_x_25:
[----:B------:R-:W-:Y:S04]  /*26b0*/  BSSY.RECONVERGENT B0, `(.L_x_27) ;  /* 0x000000a000007945 */ /* 0x000fe80003800200 */
[----:B------:R-:W-:Y:S05]  /*26c0*/  @P4 BRA `(.L_x_28) ;  /* 0x0000000000204947 */ /* 0x000fea0003800000 */
        /* <DEDUP_REMOVED lines=8> */
.L_x_28:
[----:B------:R-:W-:Y:S05]  /*2750*/  BSYNC.RECONVERGENT B0 ;  /* 0x0000000000007941 */ /* 0x000fea0003800200 */
.L_x_27:
        /* <DEDUP_REMOVED lines=10> */
.L_x_30:
[----:B------:R-:W-:Y:S05]  /*2800*/  BSYNC.RECONVERGENT B0 ;  /* 0x0000000000007941 */ /* 0x000fea0003800200 */
.L_x_29:
[----:B------:R-:W1:Y:S01]  /*2810*/  SHFL.BFLY PT, R22, R23, 0x8, 0x1f ;  /* 0x0d001f0017167f89 */ /* 0x000e6200000e0000 */
[----:B------:R-:W-:Y:S01]  /*2820*/  BSSY.RECONVERGENT B0, `(.L_x_31) ;  /* 0x000002e000007945 */ /* 0x000fe20003800200 */
[----:B------:R-:W-:Y:S01]  /*2830*/  BAR.SYNC.DEFER_BLOCKING 0x0 ;  /* 0x0000000000007b1d */ /* 0x000fe20000010000 */
[----:B-1----:R-:W-:-:S05]  /*2840*/  FADD R24, R22, R23 ;  /* 0x0000001716187221 */ /* 0x002fca0000000000 */
[----:B------:R-:W1:Y:S02]  /*2850*/  SHFL.BFLY PT, R25, R24, 0x4, 0x1f ;  /* 0x0c801f0018197f89 */ /* 0x000e6400000e0000 */
[----:B-1----:R-:W-:-:S05]  /*2860*/  FADD R25, R24, R25 ;  /* 0x0000001918197221 */ /* 0x002fca0000000000 */
[----:B------:R-:W0:Y:S02]  /*2870*/  SHFL.BFLY PT, R22, R25, 0x2, 0x1f ;  /* 0x0c401f0019167f89 */ /* 0x000e2400000e0000 */
[----:B0-----:R-:W-:Y:S01]  /*2880*/  FADD R28, R25, R22 ;  /* 0x00000016191c7221 */ /* 0x001fe20000000000 */
[----:B------:R-:W-:-:S04]  /*2890*/  FADD R22, -R82, R77 ;  /* 0x0000004d52167221 */ /* 0x000fc80000000100 */
[----:B------:R-:W0:Y:S01]  /*28a0*/  SHFL.BFLY PT, R31, R28, 0x1, 0x1f ;  /* 0x0c201f001c1f7f89 */ /* 0x000e2200000e0000 */
[----:B------:R-:W-:-:S05]  /*28b0*/  FMUL R22, R22, 1.4426950216293334961 ;  /* 0x3fb8aa3b16167820 */ /* 0x000fca0000400000 */
[----:B------:R-:W-:-:S13]  /*28c0*/  FSETP.GEU.AND P0, PT, R22, -126, PT ;  /* 0xc2fc00001600780b */ /* 0x000fda0003f0e000 */
[----:B------:R-:W-:-:S04]  /*28d0*/  @!P0 FMUL R22, R22, 0.5 ;  /* 0x3f00000016168820 */ /* 0x000fc80000400000 */
[----:B------:R-:W1:Y:S01]  /*28e0*/  MUFU.EX2 R23, R22 ;  /* 0x0000001600177308 */ /* 0x000e620000000800 */
[----:B0-----:R-:W-:-:S05]  /*28f0*/  FADD R30, R28, R31 ;  /* 0x0000001f1c1e7221 */ /* 0x001fca0000000000 */
[----:B------:R-:W-:Y:S01]  /*2900*/  @!P1 STS [R21+0x104], R30 ;  /* 0x0001041e15009388 */ /* 0x000fe20000000800 */
[----:B------:R-:W-:Y:S01]  /*2910*/  BAR.SYNC.DEFER_BLOCKING 0x0 ;  /* 0x0000000000007b1d */ /* 0x000fe20000010000 */
[----:B-1----:R-:W-:-:S04]  /*2920*/  @!P0 FMUL R23, R23, R23 ;  /* 0x0000001717178220 */ /* 0x002fc80000400000 */
[C---:B------:R-:W-:Y:S01]  /*2930*/  FMUL R71, R23.reuse, R71 ;  /* 0x0000004717477220 */ /* 0x040fe20000400000 */
[C---:B------:R-:W-:Y:S01]  /*2940*/  FMUL R74, R23.reuse, R74 ;  /* 0x0000004a174a7220 */ /* 0x040fe20000400000 */
[C---:B------:R-:W-:Y:S01]  /*2950*/  FMUL R73, R23.reuse, R73 ;  /* 0x0000004917497220 */ /* 0x040fe20000400000 */
[C---:B------:R-:W-:Y:S01]  /*2960*/  FMUL R76, R23.reuse, R76 ;  /* 0x0000004c174c7220 */ /* 0x040fe20000400000 */
[C---:B------:R-:W-:Y:S01]  /*2970*/  FMUL R75, R23.reuse, R75 ;  /* 0x0000004b174b7220 */ /* 0x040fe20000400000 */
[C---:B------:R-:W-:Y:S01]  /*2980*/  FMUL R72, R23.reuse, R72 ;  /* 0x0000004817487220 */ /* 0x040fe20000400000 */
[C---:B------:R-:W-:Y:S01]  /*2990*/  FMUL R69, R23.reuse, R69 ;  /* 0x0000004517457220 */ /* 0x040fe20000400000 */
[----:B------:R-:W-:Y:S01]  /*29a0*/  FMUL R70, R23, R70 ;  /* 0x0000004617467220 */ /* 0x000fe20000400000 */
[----:B------:R-:W0:Y:S02]  /*29b0*/  LDS R77, [R21+0x4] ;  /* 0x00000400154d7984 */ /* 0x000e240000000800 */
[----:B0-----:R-:W-:-:S13]  /*29c0*/  FSETP.GT.AND P0, PT, R78, R77, PT ;  /* 0x0000004d4e00720b */ /* 0x001fda0003f04000 */
[----:B------:R-:W-:Y:S05]  /*29d0*/  @P0 BRA `(.L_x_32) ;  /* 0x0000000000240947 */ /* 0x000fea0003800000 */
[----:B------:R-:W-:Y:S01]  /*29e0*/  FADD R22, -R77, R78 ;  /* 0x0000004e4d167221 */ /* 0x000fe20000000100 */
[----:B------:R-:W0:Y:S03]  /*29f0*/  LDS R24, [R21+0x104] ;  /* 0x0001040015187984 */ /* 0x000e260000000800 */
[----:B------:R-:W-:-:S05]  /*2a00*/  FMUL R22, R22, 1.4426950216293334961 ;  /* 0x3fb8aa3b16167820 */ /* 0x000fca0000400000 */
[----:B------:R-:W-:-:S13]  /*2a10*/  FSETP.GEU.AND P0, PT, R22, -126, PT ;  /* 0xc2fc00001600780b */ /* 0x000fda0003f0e000 */
[----:B------:R-:W-:-:S04]  /*2a20*/  @!P0 FMUL R22, R22, 0.5 ;  /* 0x3f00000016168820 */ /* 0x000fc80000400000 */
[----:B------:R-:W1:Y:S02]  /*2a30*/  MUFU.EX2 R23, R22 ;  /* 0x0000001600177308 */ /* 0x000e640000000800 */
[----:B-1----:R-:W-:-:S04]  /*2a40*/  @!P0 FMUL R23, R23, R23 ;  /* 0x0000001717178220 */ /* 0x002fc80000400000 */
[----:B0-----:R-:W-:Y:S01]  /*2a50*/  FFMA R64, R23, R64, R24 ;  /* 0x0000004017407223 */ /* 0x001fe20000000018 */
[----:B------:R-:W-:Y:S06]  /*2a60*/  BRA `(.L_x_33) ;  /* 0x0000000000247947 */ /* 0x000fec0003800000 */
.L_x_32:
        /* <DEDUP_REMOVED lines=8> */
[----:B0-----:R-:W-:-:S07]  /*2af0*/  FFMA R64, R25, R23, R64 ;  /* 0x0000001719407223 */ /* 0x001fce0000000040 */
.L_x_33:
[----:B------:R-:W-:Y:S05]  /*2b00*/  BSYNC.RECONVERGENT B0 ;  /* 0x0000000000007941 */ /* 0x000fea0003800200 */
.L_x_31:
[----:B------:R-:W-:Y:S01]  /*2b10*/  IADD3 R32, PT, PT, R67, 0x2, RZ ;  /* 0x0000000243207810 */ /* 0x000fe20007ffe0ff */
[----:B------:R-:W-:Y:S01]  /*2b20*/  BAR.SYNC.DEFER_BLOCKING 0x0 ;  /* 0x0000000000007b1d */ /* 0x000fe20000010000 */
[----:B------:R-:W-:Y:S02]  /*2b30*/  ISETP.GE.AND P2, PT, R20, UR8, PT ;  /* 0x0000000814007c0c */ /* 0x000fe4000bf46270 */
[----:B------:R-:W-:Y:S02]  /*2b40*/  ISETP.GE.U32.AND P0, PT, R32, UR8, PT ;  /* 0x0000000820007c0c */ /* 0x000fe4000bf06070 */
[----:B------:R-:W-:Y:S01]  /*2b50*/  FMNMX R22, R51, -3.40282346638528859812e+38, !PT ;  /* 0xff7fffff33167809 */ /* 0x000fe20007800000 */
[----:B------:R-:W-:Y:S01]  /*2b60*/  BSSY.RECONVERGENT B0, `(.L_x_34) ;  /* 0x0000021000007945 */ /* 0x000fe20003800200 */
[----:B------:R-:W-:Y:S02]  /*2b70*/  ISETP.LT.AND P4, PT, R26, UR8, !P0 ;  /* 0x000000081a007c0c */ /* 0x000fe4000c781270 */
[----:B------:R-:W-:-:S02]  /*2b80*/  ISETP.LT.AND P3, PT, R27, UR8, !P0 ;  /* 0x000000081b007c0c */ /* 0x000fc4000c761270 */
[----:B------:R-:W-:Y:S02]  /*2b90*/  FSEL R22, R22, -3.40282346638528859812e+38, !P2 ;  /* 0xff7fffff16167808 */ /* 0x000fe40005000000 */
[----:B------:R-:W-:Y:S02]  /*2ba0*/  P2R R28, PR, RZ, 0x4 ;  /* 0x00000004ff1c7803 */ /* 0x000fe40000000000 */
[----:B------:R-:W-:Y:S02]  /*2bb0*/  ISETP.LT.AND P2, PT, R29, UR8, !P0 ;  /* 0x000000081d007c0c */ /* 0x000fe4000c741270 */
[----:B------:R-:W-:Y:S02]  /*2bc0*/  FSEL R22, R22, -3.40282346638528859812e+38, !P0 ;  /* 0xff7fffff16167808 */ /* 0x000fe40004000000 */
[----:B------:R-:W-:Y:S02]  /*2bd0*/  LEA R31, R65, R60, 0x6 ;  /* 0x0000003c411f7211 */ /* 0x000fe400078e30ff */
[----:B------:R-:W-:-:S02]  /*2be0*/  @P4 FMNMX R22, R22, R81, !PT ;  /* 0x0000005116164209 */ /* 0x000fc40007800000 */
[----:B------:R-:W-:Y:S02]  /*2bf0*/  ISETP.GE.AND P0, PT, R31, UR8, PT ;  /* 0x000000081f007c0c */ /* 0x000fe4000bf06270 */
[----:B------:R-:W-:Y:S02]  /*2c00*/  @P3 FMNMX R22, R22, R83, !PT ;  /* 0x0000005316163209 */ /* 0x000fe40007800000 */
[----:B------:R-:W-:Y:S02]  /*2c10*/  ISETP.GE.U32.OR P0, PT, R32, UR8, P0 ;  /* 0x0000000820007c0c */ /* 0x000fe40008706470 */
[----:B------:R-:W-:-:S05]  /*2c20*/  @P2 FMNMX R22, R22, R38, !PT ;  /* 0x0000002616162209 */ /* 0x000fca0007800000 */
[----:B------:R-:W0:Y:S02]  /*2c30*/  SHFL.BFLY PT, R23, R22, 0x8, 0x1f ;  /* 0x0d001f0016177f89 */ /* 0x000e2400000e0000 */
[----:B0-----:R-:W-:-:S05]  /*2c40*/  FMNMX R23, R22, R23, !PT ;  /* 0x0000001716177209 */ /* 0x001fca0007800000 */
[----:B------:R-:W0:Y:S02]  /*2c50*/  SHFL.BFLY PT, R24, R23, 0x4, 0x1f ;  /* 0x0c801f0017187f89 */ /* 0x000e2400000e0000 */
[----:B0-----:R-:W-:-:S05]  /*2c60*/  FMNMX R24, R23, R24, !PT ;  /* 0x0000001817187209 */ /* 0x001fca0007800000 */
[----:B------:R-:W0:Y:S02]  /*2c70*/  SHFL.BFLY PT, R25, R24, 0x2, 0x1f ;  /* 0x0c401f0018197f89 */ /* 0x000e2400000e0000 */
[----:B0-----:R-:W-:-:S05]  /*2c80*/  FMNMX R25, R24, R25, !PT ;  /* 0x0000001918197209 */ /* 0x001fca0007800000 */
[----:B------:R-:W0:Y:S02]  /*2c90*/  SHFL.BFLY PT, R30, R25, 0x1, 0x1f ;  /* 0x0c201f00191e7f89 */ /* 0x000e2400000e0000 */
[----:B0-----:R-:W-:Y:S01]  /*2ca0*/  FMNMX R32, R25, R30, !PT ;  /* 0x0000001e19207209 */ /* 0x001fe20007800000 */
[----:B------:R-:W-:-:S04]  /*2cb0*/  HFMA2 R30, -RZ, RZ, 0, 0 ;  /* 0x00000000ff1e7431 */ /* 0x000fc800000001ff */
[----:B------:R0:W-:Y:S01]  /*2cc0*/  @!P1 STS [R21+0x8], R32 ;  /* 0x0000082015009388 */ /* 0x0001e20000000800 */
[----:B------:R-:W-:Y:S06]  /*2cd0*/  BAR.SYNC.DEFER_BLOCKING 0x0 ;  /* 0x0000000000007b1d */ /* 0x000fec0000010000 */
        /* <DEDUP_REMOVED lines=9> */
.L_x_35:
[----:B------:R-:W-:Y:S05]  /*2d70*/  BSYNC.RECONVERGENT B0 ;  /* 0x0000000000007941 */ /* 0x000fea0003800200 */
.L_x_34:
        /* <DEDUP_REMOVED lines=10> */
.L_x_37:
[----:B------:R-:W-:Y:S05]  /*2e20*/  BSYNC.RECONVERGENT B0 ;  /* 0x0000000000007941 */ /* 0x000fea0003800200 */
.L_x_36:
        /* <DEDUP_REMOVED lines=10> */
.L_x_39:
[----:B------:R-:W-:Y:S05]  /*2ed0*/  BSYNC.RECONVERGENT B0 ;  /* 0x0000000000007941 */ /* 0x000fea0003800200 */
.L_x_38:
        /* <DEDUP_REMOVED lines=10> */
.L_x_41:
[----:B------:R-:W-:Y:S05]  /*2f80*/  BSYNC.RECONVERGENT B0 ;  /* 0x0000000000007941 */ /* 0x000fea0003800200 */
.L_x_40:
[----:B------:R-:W1:Y:S01]  /*2f90*/  SHFL.BFLY PT, R23, R30, 0x8, 0x1f ;  /* 0x0d001f001e177f89 */ /* 0x000e6200000e0000 */
[----:B------:R-:W-:Y:S01]  /*2fa0*/  BSSY.RECONVERGENT B0, `(.L_x_42) ;  /* 0x000002e000007945 */ /* 0x000fe20003800200 */
[----:B------:R-:W-:Y:S01]  /*2fb0*/  BAR.SYNC.DEFER_BLOCKING 0x0 ;  /* 0x0000000000007b1d */ /* 0x000fe20000010000 */
[----:B-1----:R-:W-:-:S05]  /*2fc0*/  FADD R23, R23, R30 ;  /* 0x0000001e17177221 */ /* 0x002fca0000000000 */
[----:B------:R-:W1:Y:S02]  /*2fd0*/  SHFL.BFLY PT, R22, R23, 0x4, 0x1f ;  /* 0x0c801f0017167f89 */ /* 0x000e6400000e0000 */
[----:B-1----:R-:W-:Y:S01]  /*2fe0*/  FADD R24, R23, R22 ;  /* 0x0000001617187221 */ /* 0x002fe20000000000 */
[----:B------:R-:W-:-:S04]  /*2ff0*/  FADD R22, -R77, R78 ;  /* 0x0000004e4d167221 */ /* 0x000fc80000000100 */
[----:B------:R-:W1:Y:S01]  /*3000*/  SHFL.BFLY PT, R25, R24, 0x2, 0x1f ;  /* 0x0c401f0018197f89 */ /* 0x000e6200000e0000 */
[----:B------:R-:W-:-:S05]  /*3010*/  FMUL R22, R22, 1.4426950216293334961 ;  /* 0x3fb8aa3b16167820 */ /* 0x000fca0000400000 */
[----:B------:R-:W-:-:S13]  /*3020*/  FSETP.GEU.AND P0, PT, R22, -126, PT ;  /* 0xc2fc00001600780b */ /* 0x000fda0003f0e000 */
[----:B------:R-:W-:Y:S01]  /*3030*/  @!P0 FMUL R22, R22, 0.5 ;  /* 0x3f00000016168820 */ /* 0x000fe20000400000 */
[----:B-1----:R-:W-:-:S03]  /*3040*/  FADD R25, R24, R25 ;  /* 0x0000001918197221 */ /* 0x002fc60000000000 */
[----:B------:R-:W1:Y:S02]  /*3050*/  MUFU.EX2 R24, R22 ;  /* 0x0000001600187308 */ /* 0x000e640000000800 */
[----:B0-----:R-:W0:Y:S01]  /*3060*/  SHFL.BFLY PT, R32, R25, 0x1, 0x1f ;  /* 0x0c201f0019207f89 */ /* 0x001e2200000e0000 */
[----:B-1----:R-:W-:-:S04]  /*3070*/  @!P0 FMUL R24, R24, R24 ;  /* 0x0000001818188220 */ /* 0x002fc80000400000 */
[C---:B------:R-:W-:Y:S01]  /*3080*/  FMUL R63, R24.reuse, R63 ;  /* 0x0000003f183f7220 */ /* 0x040fe20000400000 */
[C---:B------:R-:W-:Y:S01]  /*3090*/  FMUL R59, R24.reuse, R59 ;  /* 0x0000003b183b7220 */ /* 0x040fe20000400000 */
[C---:B------:R-:W-:Y:S01]  /*30a0*/  FMUL R19, R24.reuse, R19 ;  /* 0x0000001318137220 */ /* 0x040fe20000400000 */
[C---:B------:R-:W-:Y:S01]  /*30b0*/  FMUL R10, R24.reuse, R10 ;  /* 0x0000000a180a7220 */ /* 0x040fe20000400000 */
[C---:B------:R-:W-:Y:S01]  /*30c0*/  FMUL R17, R24.reuse, R17 ;  /* 0x0000001118117220 */ /* 0x040fe20000400000 */
[C---:B------:R-:W-:Y:S01]  /*30d0*/  FMUL R8, R24.reuse, R8 ;  /* 0x0000000818087220 */ /* 0x040fe20000400000 */
[----:B0-----:R-:W-:Y:S01]  /*30e0*/  FADD R32, R25, R32 ;  /* 0x0000002019207221 */ /* 0x001fe20000000000 */
[C---:B------:R-:W-:Y:S01]  /*30f0*/  FMUL R15, R24.reuse, R15 ;  /* 0x0000000f180f7220 */ /* 0x040fe20000400000 */
[----:B------:R-:W-:-:S03]  /*3100*/  FMUL R6, R24, R6 ;  /* 0x0000000618067220 */ /* 0x000fc60000400000 */
[----:B------:R-:W-:Y:S01]  /*3110*/  @!P1 STS [R21+0x108], R32 ;  /* 0x0001082015009388 */ /* 0x000fe20000000800 */
[----:B------:R-:W-:Y:S06]  /*3120*/  BAR.SYNC.DEFER_BLOCKING 0x0 ;  /* 0x0000000000007b1d */ /* 0x000fec0000010000 */
        /* <DEDUP_REMOVED lines=12> */
.L_x_43:
        /* <DEDUP_REMOVED lines=9> */
.L_x_44:
[----:B------:R-:W-:Y:S05]  /*3280*/  BSYNC.RECONVERGENT B0 ;  /* 0x0000000000007941 */ /* 0x000fea0003800200 */
.L_x_42:
[----:B------:R-:W-:Y:S01]  /*3290*/  IADD3 R22, PT, PT, R67, 0x3, RZ ;  /* 0x0000000343167810 */ /* 0x000fe20007ffe0ff */
[----:B------:R-:W-:Y:S03]  /*32a0*/  BAR.SYNC.DEFER_BLOCKING 0x0 ;  /* 0x0000000000007b1d */ /* 0x000fe60000010000 */
[----:B------:R-:W-:-:S03]  /*32b0*/  ISETP.GE.U32.AND P0, PT, R22, UR8, PT ;  /* 0x0000000816007c0c */ /* 0x000fc6000bf06070 */
[----:B------:R-:W-:Y:S01]  /*32c0*/  BSSY.RECONVERGENT B0, `(.L_x_45) ;  /* 0x0000027000007945 */ /* 0x000fe20003800200 */
[----:B------:R-:W-:Y:S02]  /*32d0*/  ISETP.LT.AND P3, PT, R26, UR8, !P0 ;  /* 0x000000081a007c0c */ /* 0x000fe4000c761270 */
[----:B------:R-:W-:Y:S02]  /*32e0*/  ISETP.LT.AND P5, PT, R20, UR8, !P0 ;  /* 0x0000000814007c0c */ /* 0x000fe4000c7a1270 */
[----:B------:R-:W-:Y:S02]  /*32f0*/  ISETP.LT.AND P4, PT, R27, UR8, !P0 ;  /* 0x000000081b007c0c */ /* 0x000fe4000c781270 */
[----:B------:R-:W-:Y:S02]  /*3300*/  FMNMX R20, R89, -3.40282346638528859812e+38, !PT ;  /* 0xff7fffff59147809 */ /* 0x000fe40007800000 */
[----:B------:R-:W-:Y:S02]  /*3310*/  ISETP.LT.AND P2, PT, R29, UR8, !P0 ;  /* 0x000000081d007c0c */ /* 0x000fe4000c741270 */
[----:B------:R-:W-:-:S02]  /*3320*/  FSEL R24, R20, -3.40282346638528859812e+38, P5 ;  /* 0xff7fffff14187808 */ /* 0x000fc40002800000 */
[----:B------:R-:W-:Y:S02]  /*3330*/  P2R R31, PR, RZ, 0x20 ;  /* 0x00000020ff1f7803 */ /* 0x000fe40000000000 */
[----:B------:R-:W-:Y:S02]  /*3340*/  @P3 FMNMX R24, R24, R91, !PT ;  /* 0x0000005b18183209 */ /* 0x000fe40007800000 */
[----:B------:R-:W-:Y:S02]  /*3350*/  P2R R30, PR, RZ, 0x10 ;  /* 0x00000010ff1e7803 */ /* 0x000fe40000000000 */
[----:B------:R-:W-:Y:S02]  /*3360*/  @P4 FMNMX R24, R24, R85, !PT ;  /* 0x0000005518184209 */ /* 0x000fe40007800000 */
[----:B------:R-:W-:Y:S02]  /*3370*/  P2R R29, PR, RZ, 0x4 ;  /* 0x00000004ff1d7803 */ /* 0x000fe40000000000 */
[----:B------:R-:W-:-:S05]  /*3380*/  @P2 FMNMX R24, R24, R48, !PT ;  /* 0x0000003018182209 */ /* 0x000fca0007800000 */
[----:B------:R-:W0:Y:S02]  /*3390*/  SHFL.BFLY PT, R23, R24, 0x8, 0x1f ;  /* 0x0d001f0018177f89 */ /* 0x000e2400000e0000 */
[----:B0-----:R-:W-:-:S05]  /*33a0*/  FMNMX R23, R24, R23, !PT ;  /* 0x0000001718177209 */ /* 0x001fca0007800000 */
[----:B------:R-:W0:Y:S02]  /*33b0*/  SHFL.BFLY PT, R20, R23, 0x4, 0x1f ;  /* 0x0c801f0017147f89 */ /* 0x000e2400000e0000 */
[----:B0-----:R-:W-:Y:S01]  /*33c0*/  FMNMX R25, R23, R20, !PT ;  /* 0x0000001417197209 */ /* 0x001fe20007800000 */
[----:B------:R-:W-:Y:S01]  /*33d0*/  FADD R20, -R78, R79 ;  /* 0x0000004f4e147221 */ /* 0x000fe20000000100 */
[----:B------:R-:W-:-:S03]  /*33e0*/  HFMA2 R23, -RZ, RZ, 0, 0 ;  /* 0x00000000ff177431 */ /* 0x000fc600000001ff */
[----:B------:R-:W0:Y:S01]  /*33f0*/  SHFL.BFLY PT, R26, R25, 0x2, 0x1f ;  /* 0x0c401f00191a7f89 */ /* 0x000e2200000e0000 */
[----:B------:R-:W-:-:S05]  /*3400*/  FMUL R22, R20, 1.4426950216293334961 ;  /* 0x3fb8aa3b14167820 */ /* 0x000fca0000400000 */
[----:B------:R-:W-:-:S13]  /*3410*/  FSETP.GEU.AND P0, PT, R22, -126, PT ;  /* 0xc2fc00001600780b */ /* 0x000fda0003f0e000 */
[----:B------:R-:W-:-:S04]  /*3420*/  @!P0 FMUL R22, R22, 0.5 ;  /* 0x3f00000016168820 */ /* 0x000fc80000400000 */
[----:B------:R-:W1:Y:S01]  /*3430*/  MUFU.EX2 R20, R22 ;  /* 0x0000001600147308 */ /* 0x000e620000000800 */
[----:B0-----:R-:W-:-:S05]  /*3440*/  FMNMX R26, R25, R26, !PT ;  /* 0x0000001a191a7209 */ /* 0x001fca0007800000 */
[----:B------:R-:W0:Y:S01]  /*3450*/  SHFL.BFLY PT, R27, R26, 0x1, 0x1f ;  /* 0x0c201f001a1b7f89 */ /* 0x000e2200000e0000 */
[----:B-1----:R-:W-:Y:S01]  /*3460*/  @!P0 FMUL R20, R20, R20 ;  /* 0x0000001414148220 */ /* 0x002fe20000400000 */
        /* <DEDUP_REMOVED lines=12> */
.L_x_46:
[----:B------:R-:W-:Y:S05]  /*3530*/  BSYNC.RECONVERGENT B0 ;  /* 0x0000000000007941 */ /* 0x000fea0003800200 */
.L_x_45:
[----:B------:R-:W-:Y:S04]  /*3540*/  BSSY.RECONVERGENT B0, `(.L_x_47) ;  /* 0x000000a000007945 */ /* 0x000fe80003800200 */
[----:B------:R-:W-:Y:S05]  /*3550*/  @!P3 BRA `(.L_x_48) ;  /* 0x000000000020b947 */ /* 0x000fea0003800000 */
[----:B------:R-:W1:Y:S02]  /*3560*/  LDS R22, [R21+0xc] ;  /* 0x00000c0015167984 */ /* 0x000e640000000800 */
[----:B-1----:R-:W-:-:S04]  /*3570*/  FADD R22, -R22, R91 ;  /* 0x0000005b16167221 */ /* 0x002fc80000000100 */
[----:B------:R-:W-:-:S05]  /*3580*/  FMUL R22, R22, 1.4426950216293334961 ;  /* 0x3fb8aa3b16167820 */ /* 0x000fca0000400000 */
[----:B------:R-:W-:-:S13]  /*3590*/  FSETP.GEU.AND P0, PT, R22, -126, PT ;  /* 0xc2fc00001600780b */ /* 0x000fda0003f0e000 */
[----:B------:R-:W-:-:S04]  /*35a0*/  @!P0 FMUL R22, R22, 0.5 ;  /* 0x3f00000016168820 */ /* 0x000fc80000400000 */
[----:B0-----:R-:W0:Y:S02]  /*35b0*/  MUFU.EX2 R24, R22 ;  /* 0x0000001600187308 */ /* 0x001e240000000800 */
[----:B0-----:R-:W-:-:S04]  /*35c0*/  @!P0 FMUL R24, R24, R24 ;  /* 0x0000001818188220 */ /* 0x001fc80000400000 */
[----:B------:R-:W-:-:S07]  /*35d0*/  FADD R23, R23, R24 ;  /* 0x0000001817177221 */ /* 0x000fce0000000000 */
.L_x_48:
[----:B------:R-:W-:Y:S05]  /*35e0*/  BSYNC.RECONVERGENT B0 ;  /* 0x0000000000007941 */ /* 0x000fea0003800200 */
.L_x_47:
        /* <DEDUP_REMOVED lines=10> */
.L_x_50:
[----:B------:R-:W-:Y:S05]  /*3690*/  BSYNC.RECONVERGENT B0 ;  /* 0x0000000000007941 */ /* 0x000fea0003800200 */
.L_x_49:
        /* <DEDUP_REMOVED lines=10> */
.L_x_52:
[----:B------:R-:W-:Y:S05]  /*3740*/  BSYNC.RECONVERGENT B0 ;  /* 0x0000000000007941 */ /* 0x000fea0003800200 */
.L_x_51:
[----:B------:R-:W1:Y:S01]  /*3750*/  SHFL.BFLY PT, R22, R23, 0x8, 0x1f ;  /* 0x0d001f0017167f89 */ /* 0x000e6200000e0000 */
[----:B------:R-:W-:Y:S01]  /*3760*/  BSSY.RECONVERGENT B0, `(.L_x_53) ;  /* 0x0000028000007945 */ /* 0x000fe20003800200 */
[C---:B------:R-:W-:Y:S01]  /*3770*/  FMUL R13, R20.reuse, R13 ;  /* 0x0000000d140d7220 */ /* 0x040fe20000400000 */
[C---:B------:R-:W-:Y:S01]  /*3780*/  FMUL R11, R20.reuse, R11 ;  /* 0x0000000b140b7220 */ /* 0x040fe20000400000 */
[----:B------:R-:W-:Y:S01]  /*3790*/  BAR.SYNC.DEFER_BLOCKING 0x0 ;  /* 0x0000000000007b1d */ /* 0x000fe20000010000 */
[C---:B------:R-:W-:Y:S01]  /*37a0*/  FMUL R9, R20.reuse, R9 ;  /* 0x0000000914097220 */ /* 0x040fe20000400000 */
[C---:B------:R-:W-:Y:S01]  /*37b0*/  FMUL R4, R20.reuse, R4 ;  /* 0x0000000414047220 */ /* 0x040fe20000400000 */
[C---:B------:R-:W-:Y:S01]  /*37c0*/  FMUL R7, R20.reuse, R7 ;  /* 0x0000000714077220 */ /* 0x040fe20000400000 */
[C---:B------:R-:W-:Y:S01]  /*37d0*/  FMUL R2, R20.reuse, R2 ;  /* 0x0000000214027220 */ /* 0x040fe20000400000 */
[C---:B------:R-:W-:Y:S01]  /*37e0*/  FMUL R5, R20.reuse, R5 ;  /* 0x0000000514057220 */ /* 0x040fe20000400000 */
[----:B------:R-:W-:Y:S01]  /*37f0*/  FMUL R0, R20, R0 ;  /* 0x0000000014007220 */ /* 0x000fe20000400000 */
[----:B-1----:R-:W-:-:S05]  /*3800*/  FADD R22, R22, R23 ;  /* 0x0000001716167221 */ /* 0x002fca0000000000 */
[----:B------:R-:W1:Y:S02]  /*3810*/  SHFL.BFLY PT, R25, R22, 0x4, 0x1f ;  /* 0x0c801f0016197f89 */ /* 0x000e6400000e0000 */
[----:B-1----:R-:W-:-:S05]  /*3820*/  FADD R25, R22, R25 ;  /* 0x0000001916197221 */ /* 0x002fca0000000000 */
[----:B0-----:R-:W0:Y:S02]  /*3830*/  SHFL.BFLY PT, R24, R25, 0x2, 0x1f ;  /* 0x0c401f0019187f89 */ /* 0x001e2400000e0000 */
[----:B0-----:R-:W-:-:S05]  /*3840*/  FADD R24, R25, R24 ;  /* 0x0000001819187221 */ /* 0x001fca0000000000 */
[----:B------:R-:W0:Y:S02]  /*3850*/  SHFL.BFLY PT, R27, R24, 0x1, 0x1f ;  /* 0x0c201f00181b7f89 */ /* 0x000e2400000e0000 */
[----:B0-----:R-:W-:-:S05]  /*3860*/  FADD R26, R24, R27 ;  /* 0x0000001b181a7221 */ /* 0x001fca0000000000 */
        /* <DEDUP_REMOVED lines=14> */
.L_x_54:
        /* <DEDUP_REMOVED lines=9> */
.L_x_55:
[----:B------:R-:W-:Y:S05]  /*39e0*/  BSYNC.RECONVERGENT B0 ;  /* 0x0000000000007941 */ /* 0x000fea0003800200 */
.L_x_53:
[----:B------:R-:W-:Y:S01]  /*39f0*/  FADD R20, -R79, R80 ;  /* 0x000000504f147221 */ /* 0x000fe20000000100 */
[----:B------:R-:W-:Y:S01]  /*3a00*/  ISETP.GT.U32.AND P1, PT, R52, 0xf, PT ;  /* 0x0000000f3400780c */ /* 0x000fe20003f24070 */
[----:B------:R-:W-:Y:S02]  /*3a10*/  BSSY.RECONVERGENT B0, `(.L_x_56) ;  /* 0x0000087000007945 */ /* 0x000fe40003800200 */
[----:B------:R-:W-:-:S05]  /*3a20*/  FMUL R20, R20, 1.4426950216293334961 ;  /* 0x3fb8aa3b14147820 */ /* 0x000fca0000400000 */
[----:B------:R-:W-:-:S13]  /*3a30*/  FSETP.GEU.AND P0, PT, R20, -126, PT ;  /* 0xc2fc00001400780b */ /* 0x000fda0003f0e000 */
[----:B------:R-:W-:-:S04]  /*3a40*/  @!P0 FMUL R20, R20, 0.5 ;  /* 0x3f00000014148820 */ /* 0x000fc80000400000 */
[----:B------:R-:W0:Y:S02]  /*3a50*/  MUFU.EX2 R32, R20 ;  /* 0x0000001400207308 */ /* 0x000e240000000800 */
[----:B0-----:R-:W-:Y:S01]  /*3a60*/  @!P0 FMUL R32, R32, R32 ;  /* 0x0000002020208220 */ /* 0x001fe20000400000 */
[----:B------:R-:W-:Y:S06]  /*3a70*/  @P1 BRA `(.L_x_57) ;  /* 0x0000000800001947 */ /* 0x000fec0003800000 */
[----:B------:R-:W0:Y:S01]  /*3a80*/  LDC.64 R34, c[0x0][0x390] ;  /* 0x0000e400ff227b82 */ /* 0x000e220000000a00 */
[----:B------:R-:W-:Y:S02]  /*3a90*/  LEA R20, R65, R52, 0x4 ;  /* 0x0000003441147211 */ /* 0x000fe400078e20ff */
[----:B------:R-:W-:Y:S02]  /*3aa0*/  P2R R25, PR, RZ, 0x8 ;  /* 0x00000008ff197803 */ /* 0x000fe40000000000 */
[----:B------:R-:W-:-:S05]  /*3ab0*/  SHF.L.U32 R21, R20, 0x2, RZ ;  /* 0x0000000214157819 */ /* 0x000fca00000006ff */
[----:B------:R-:W-:-:S04]  /*3ac0*/  IMAD R43, R21, UR9, R68 ;  /* 0x00000009152b7c24 */ /* 0x000fc8000f8e0244 */
[----:B0-----:R-:W-:-:S06]  /*3ad0*/  IMAD.WIDE.U32 R20, R43, 0x4, R34 ;  /* 0x000000042b147825 */ /* 0x001fcc00078e0022 */
[----:B------:R-:W2:Y:S01]  /*3ae0*/  LDG.E.128.CONSTANT R20, desc[UR10][R20.64] ;  /* 0x0000000a14147981 */ /* 0x000ea2000c1e9d00 */
[----:B------:R-:W-:Y:S02]  /*3af0*/  IADD3 R33, PT, PT, R43, UR9, RZ ;  /* 0x000000092b217c10 */ /* 0x000fe4000fffe0ff */
[C---:B------:R-:W-:Y:S02]  /*3b00*/  IADD3 R24, PT, PT, R68.reuse, 0x1, RZ ;  /* 0x0000000144187810 */ /* 0x040fe40007ffe0ff */
[----:B------:R-:W-:Y:S02]  /*3b10*/  LEA R26, R65, R52, 0x4 ;  /* 0x00000034411a7211 */ /* 0x000fe400078e20ff */
[----:B------:R-:W-:Y:S01]  /*3b20*/  ISETP.GE.AND P5, PT, R68, UR9, PT ;  /* 0x0000000944007c0c */ /* 0x000fe2000bfa6270 */
[----:B--2---:R0:W-:Y:S01]  /*3b30*/  STS.128 [R56], R20 ;  /* 0x0000001438007388 */ /* 0x0041e20000000c00 */
[----:B------:R-:W-:Y:S02]  /*3b40*/  IADD3 R43, PT, PT, R43, 0x4, RZ ;  /* 0x000000042b2b7810 */ /* 0x000fe40007ffe0ff */
[----:B------:R-:W-:-:S02]  /*3b50*/  ISETP.GE.AND P0, PT, R24, UR9, PT ;  /* 0x0000000918007c0c */ /* 0x000fc4000bf06270 */
[----:B------:R-:W-:Y:S01]  /*3b60*/  SHF.L.U32 R24, R26, 0x2, RZ ;  /* 0x000000021a187819 */ /* 0x000fe200000006ff */
[----:B0-----:R-:W-:-:S03]  /*3b70*/  IMAD.WIDE.U32 R20, R33, 0x4, R34 ;  /* 0x0000000421147825 */ /* 0x001fc600078e0022 */
[----:B------:R-:W-:Y:S02]  /*3b80*/  ISETP.LT.U32.AND P1, PT, R24, UR8, !P0 ;  /* 0x0000000818007c0c */ /* 0x000fe4000c721070 */
[----:B------:R-:W-:Y:S01]  /*3b90*/  IADD3 R26, PT, PT, R68, 0x2, RZ ;  /* 0x00000002441a7810 */ /* 0x000fe20007ffe0ff */
[----:B------:R-:W2:Y:S01]  /*3ba0*/  LDG.E.128.CONSTANT R20, desc[UR10][R20.64] ;  /* 0x0000000a14147981 */ /* 0x000ea2000c1e9d00 */
[----:B------:R-:W-:-:S09]  /*3bb0*/  IMAD.WIDE.U32 R40, R43, 0x4, R34 ;  /* 0x000000042b287825 */ /* 0x000fd200078e0022 */
[----:B------:R-:W-:Y:S01]  /*3bc0*/  @!P1 STS [R56+0x4], RZ ;  /* 0x000004ff38009388 */ /* 0x000fe20000000800 */
[----:B------:R-:W-:Y:S02]  /*3bd0*/  ISETP.GE.AND P1, PT, R26, UR9, PT ;  /* 0x000000091a007c0c */ /* 0x000fe4000bf26270 */
[----:B------:R-:W-:Y:S02]  /*3be0*/  IADD3 R26, PT, PT, R68, 0x3, RZ ;  /* 0x00000003441a7810 */ /* 0x000fe40007ffe0ff */
[----:B------:R-:W-:-:S13]  /*3bf0*/  ISETP.LT.U32.AND P2, PT, R24, UR8, !P1 ;  /* 0x0000000818007c0c */ /* 0x000fda000cf41070 */
[----:B------:R-:W-:Y:S01]  /*3c00*/  @!P2 STS [R56+0x8], RZ ;  /* 0x000008ff3800a388 */ /* 0x000fe20000000800 */
[----:B------:R-:W-:-:S04]  /*3c10*/  ISETP.GE.AND P2, PT, R26, UR9, PT ;  /* 0x000000091a007c0c */ /* 0x000fc8000bf46270 */
[C---:B------:R-:W-:Y:S02]  /*3c20*/  ISETP.LT.U32.AND P4, PT, R24.reuse, UR8, !P2 ;  /* 0x0000000818007c0c */ /* 0x040fe4000d781070 */
[----:B------:R-:W-:-:S11]  /*3c30*/  IADD3 R27, PT, PT, R24, 0x1, RZ ;  /* 0x00000001181b7810 */ /* 0x000fd60007ffe0ff */
[----:B------:R-:W-:Y:S01]  /*3c40*/  @!P4 STS [R56+0xc], RZ ;  /* 0x00000cff3800c388 */ /* 0x000fe20000000800 */
[----:B------:R-:W-:-:S13]  /*3c50*/  ISETP.LT.U32.AND P4, PT, R24, UR8, !P5 ;  /* 0x0000000818007c0c */ /* 0x000fda000ef81070 */
[----:B------:R-:W-:Y:S01]  /*3c60*/  @!P4 STS [R56], RZ ;  /* 0x000000ff3800c388 */ /* 0x000fe20000000800 */
[----:B------:R-:W-:-:S03]  /*3c70*/  ISETP.LT.U32.AND P4, PT, R27, UR8, !P0 ;  /* 0x000000081b007c0c */ /* 0x000fc6000c781070 */
[----:B--2---:R0:W-:Y:S04]  /*3c80*/  STS.128 [R56+0x200], R20 ;  /* 0x0002001438007388 */ /* 0x0041e80000000c00 */
[----:B0-----:R-:W2:Y:S06]  /*3c90*/  LDG.E.128.CONSTANT R20, desc[UR10][R40.64] ;  /* 0x0000000a28147981 */ /* 0x001eac000c1e9d00 */
[----:B------:R-:W-:Y:S01]  /*3ca0*/  @!P4 STS [R56+0x204], RZ ;  /* 0x000204ff3800c388 */ /* 0x000fe20000000800 */
[----:B------:R-:W-:-:S13]  /*3cb0*/  ISETP.LT.U32.AND P4, PT, R27, UR8, !P1 ;  /* 0x000000081b007c0c */ /* 0x000fda000cf81070 */
[----:B------:R-:W-:Y:S01]  /*3cc0*/  @!P4 STS [R56+0x208], RZ ;  /* 0x000208ff3800c388 */ /* 0x000fe20000000800 */
[----:B------:R-:W-:Y:S02]  /*3cd0*/  ISETP.LT.U32.AND P4, PT, R27, UR8, !P2 ;  /* 0x000000081b007c0c */ /* 0x000fe4000d781070 */
[----:B------:R-:W-:-:S11]  /*3ce0*/  IADD3 R26, PT, PT, R68, 0x4, RZ ;  /* 0x00000004441a7810 */ /* 0x000fd60007ffe0ff */
[----:B------:R-:W-:Y:S01]  /*3cf0*/  @!P4 STS [R56+0x20c], RZ ;  /* 0x00020cff3800c388 */ /* 0x000fe20000000800 */
[----:B------:R-:W-:Y:S02]  /*3d00*/  ISETP.LT.U32.AND P4, PT, R27, UR8, !P5 ;  /* 0x000000081b007c0c */ /* 0x000fe4000ef81070 */
[----:B------:R-:W-:-:S11]  /*3d10*/  ISETP.GE.AND P3, PT, R26, UR9, PT ;  /* 0x000000091a007c0c */ /* 0x000fd6000bf66270 */
[----:B------:R-:W-:Y:S01]  /*3d20*/  @!P4 STS [R56+0x200], RZ ;  /* 0x000200ff3800c388 */ /* 0x000fe20000000800 */
[----:B------:R-:W-:Y:S02]  /*3d30*/  ISETP.LT.U32.AND P4, PT, R24, UR8, !P3 ;  /* 0x0000000818007c0c */ /* 0x000fe4000df81070 */
[----:B------:R-:W-:Y:S02]  /*3d40*/  IADD3 R42, PT, PT, R68, 0x5, RZ ;  /* 0x00000005442a7810 */ /* 0x000fe40007ffe0ff */
[----:B------:R-:W-:Y:S01]  /*3d50*/  IADD3 R47, PT, PT, R33, UR9, RZ ;  /* 0x00000009212f7c10 */ /* 0x000fe2000fffe0ff */
[----:B--2---:R0:W-:Y:S08]  /*3d60*/  STS.128 [R56+0x10], R20 ;  /* 0x0000101438007388 */ /* 0x0041f00000000c00 */
[----:B------:R-:W-:Y:S01]  /*3d70*/  @!P4 STS [R56+0x10], RZ ;  /* 0x000010ff3800c388 */ /* 0x000fe20000000800 */
[----:B------:R-:W-:-:S04]  /*3d80*/  ISETP.GE.AND P4, PT, R42, UR9, PT ;  /* 0x000000092a007c0c */ /* 0x000fc8000bf86270 */
[----:B------:R-:W-:Y:S02]  /*3d90*/  ISETP.LT.U32.AND P5, PT, R24, UR8, !P4 ;  /* 0x0000000818007c0c */ /* 0x000fe4000e7a1070 */
[----:B------:R-:W-:-:S11]  /*3da0*/  IADD3 R42, PT, PT, R68, 0x6, RZ ;  /* 0x00000006442a7810 */ /* 0x000fd60007ffe0ff */
[----:B------:R-:W-:Y:S01]  /*3db0*/  @!P5 STS [R56+0x14], RZ ;  /* 0x000014ff3800d388 */ /* 0x000fe20000000800 */
[----:B------:R-:W-:-:S04]  /*3dc0*/  ISETP.GE.AND P5, PT, R42, UR9, PT ;  /* 0x000000092a007c0c */ /* 0x000fc8000bfa6270 */
[----:B------:R-:W-:Y:S02]  /*3dd0*/  ISETP.LT.U32.AND P6, PT, R24, UR8, !P5 ;  /* 0x0000000818007c0c */ /* 0x000fe4000efc1070 */
[----:B0-----:R-:W-:-:S11]  /*3de0*/  IADD3 R20, PT, PT, R68, 0x7, RZ ;  /* 0x0000000744147810 */ /* 0x001fd60007ffe0ff */
[----:B------:R-:W-:Y:S01]  /*3df0*/  @!P6 STS [R56+0x18], RZ ;  /* 0x000018ff3800e388 */ /* 0x000fe20000000800 */
[----:B------:R-:W-:Y:S01]  /*3e00*/  ISETP.GE.AND P6, PT, R20, UR9, PT ;  /* 0x0000000914007c0c */ /* 0x000fe2000bfc6270 */
[----:B------:R-:W-:-:S06]  /*3e10*/  IMAD.WIDE.U32 R20, R47, 0x4, R34 ;  /* 0x000000042f147825 */ /* 0x000fcc00078e0022 */
[----:B------:R-:W2:Y:S01]  /*3e20*/  LDG.E.128.CONSTANT R20, desc[UR10][R20.64] ;  /* 0x0000000a14147981 */ /* 0x000ea2000c1e9d00 */
[----:B------:R-:W-:Y:S02]  /*3e30*/  P2R R41, PR, RZ, 0x8 ;  /* 0x00000008ff297803 */ /* 0x000fe40000000000 */
[C---:B------:R-:W-:Y:S02]  /*3e40*/  ISETP.LT.U32.AND P3, PT, R24.reuse, UR8, !P6 ;  /* 0x0000000818007c0c */ /* 0x040fe4000f761070 */
[----:B------:R-:W-:Y:S02]  /*3e50*/  IADD3 R33, PT, PT, R24, 0x2, RZ ;  /* 0x0000000218217810 */ /* 0x000fe40007ffe0ff */
[----:B------:R-:W-:Y:S02]  /*3e60*/  P2R R40, PR, RZ, 0x10 ;  /* 0x00000010ff287803 */ /* 0x000fe40000000000 */
[----:B------:R-:W-:-:S07]  /*3e70*/  ISETP.LT.U32.AND P4, PT, R33, UR8, !P1 ;  /* 0x0000000821007c0c */ /* 0x000fce000cf81070 */
[----:B------:R-:W-:Y:S01]  /*3e80*/  @!P3 STS [R56+0x1c], RZ ;  /* 0x00001cff3800b388 */ /* 0x000fe20000000800 */
[----:B------:R-:W-:Y:S02]  /*3e90*/  ISETP.LT.U32.AND P3, PT, R33, UR8, !P0 ;  /* 0x0000000821007c0c */ /* 0x000fe4000c761070 */
[----:B------:R-:W-:Y:S01]  /*3ea0*/  IADD3 R43, PT, PT, R43, UR9, RZ ;  /* 0x000000092b2b7c10 */ /* 0x000fe2000fffe0ff */
[----:B--2---:R0:W-:Y:S10]  /*3eb0*/  STS.128 [R56+0x400], R20 ;  /* 0x0004001438007388 */ /* 0x0041f40000000c00 */
[----:B------:R-:W-:Y:S01]  /*3ec0*/  @!P3 STS [R56+0x404], RZ ;  /* 0x000404ff3800b388 */ /* 0x000fe20000000800 */
[----:B------:R-:W-:-:S03]  /*3ed0*/  ISETP.GE.AND P3, PT, R68, UR9, PT ;  /* 0x0000000944007c0c */ /* 0x000fc6000bf66270 */
[----:B------:R-:W-:Y:S01]  /*3ee0*/  @!P4 STS [R56+0x408], RZ ;  /* 0x000408ff3800c388 */ /* 0x000fe20000000800 */
[C---:B------:R-:W-:Y:S02]  /*3ef0*/  ISETP.LT.U32.AND P4, PT, R33.reuse, UR8, !P2 ;  /* 0x0000000821007c0c */ /* 0x040fe4000d781070 */
[----:B------:R-:W-:-:S11]  /*3f00*/  ISETP.LT.U32.AND P3, PT, R33, UR8, !P3 ;  /* 0x0000000821007c0c */ /* 0x000fd6000df61070 */
[----:B------:R-:W-:Y:S01]  /*3f10*/  @!P4 STS [R56+0x40c], RZ ;  /* 0x00040cff3800c388 */ /* 0x000fe20000000800 */
[----:B------:R-:W-:-:S03]  /*3f20*/  ISETP.NE.AND P4, PT, R40, RZ, PT ;  /* 0x000000ff2800720c */ /* 0x000fc60003f85270 */
[----:B------:R-:W-:Y:S01]  /*3f30*/  @!P3 STS [R56+0x400], RZ ;  /* 0x000400ff3800b388 */ /* 0x000fe20000000800 */
[----:B------:R-:W-:Y:S01]  /*3f40*/  ISETP.NE.AND P3, PT, R41, RZ, PT ;  /* 0x000000ff2900720c */ /* 0x000fe20003f65270 */
[----:B------:R-:W-:-:S05]  /*3f50*/  IMAD.WIDE.U32 R40, R43, 0x4, R34 ;  /* 0x000000042b287825 */ /* 0x000fca00078e0022 */
[----:B0-----:R-:W2:Y:S01]  /*3f60*/  LDG.E.128.CONSTANT R20, desc[UR10][R40.64] ;  /* 0x0000000a28147981 */ /* 0x001ea2000c1e9d00 */
[----:B------:R-:W-:-:S03]  /*3f70*/  ISETP.LT.U32.AND P3, PT, R27, UR8, !P3 ;  /* 0x000000081b007c0c */ /* 0x000fc6000df61070 */
[----:B--2---:R0:W-:Y:S10]  /*3f80*/  STS.128 [R56+0x210], R20 ;  /* 0x0002101438007388 */ /* 0x0041f40000000c00 */
[----:B------:R-:W-:Y:S01]  /*3f90*/  @!P3 STS [R56+0x210], RZ ;  /* 0x000210ff3800b388 */ /* 0x000fe20000000800 */
[----:B------:R-:W-:-:S13]  /*3fa0*/  ISETP.LT.U32.AND P3, PT, R27, UR8, !P4 ;  /* 0x000000081b007c0c */ /* 0x000fda000e761070 */
[----:B------:R-:W-:Y:S01]  /*3fb0*/  @!P3 STS [R56+0x214], RZ ;  /* 0x000214ff3800b388 */ /* 0x000fe20000000800 */
[----:B------:R-:W-:-:S13]  /*3fc0*/  ISETP.LT.U32.AND P3, PT, R27, UR8, !P5 ;  /* 0x000000081b007c0c */ /* 0x000fda000ef61070 */
[----:B------:R-:W-:Y:S01]  /*3fd0*/  @!P3 STS [R56+0x218], RZ ;  /* 0x000218ff3800b388 */ /* 0x000fe20000000800 */
[----:B------:R-:W-:-:S13]  /*3fe0*/  ISETP.LT.U32.AND P3, PT, R27, UR8, !P6 ;  /* 0x000000081b007c0c */ /* 0x000fda000f761070 */
[----:B------:R-:W-:Y:S01]  /*3ff0*/  @!P3 STS [R56+0x21c], RZ ;  /* 0x00021cff3800b388 */ /* 0x000fe20000000800 */
[----:B------:R-:W-:Y:S02]  /*4000*/  ISETP.NE.AND P3, PT, R25, RZ, PT ;  /* 0x000000ff1900720c */ /* 0x000fe40003f65270 */
[----:B------:R-:W-:-:S05]  /*4010*/  IADD3 R25, PT, PT, R47, UR9, RZ ;  /* 0x000000092f197c10 */ /* 0x000fca000fffe0ff */
[----:B------:R-:W-:-:S05]  /*4020*/  IMAD.WIDE.U32 R40, R25, 0x4, R34 ;  /* 0x0000000419287825 */ /* 0x000fca00078e0022 */
[----:B0-----:R-:W2:Y:S01]  /*4030*/  LDG.E.128.CONSTANT R20, desc[UR10][R40.64] ;  /* 0x0000000a28147981 */ /* 0x001ea2000c1e9d00 */
[----:B------:R-:W-:-:S04]  /*4040*/  IADD3 R42, PT, PT, R24, 0x3, RZ ;  /* 0x00000003182a7810 */ /* 0x000fc80007ffe0ff */
[----:B------:R-:W-:Y:S02]  /*4050*/  ISETP.LT.U32.AND P1, PT, R42, UR8, !P1 ;  /* 0x000000082a007c0c */ /* 0x000fe4000cf21070 */
[----:B------:R-:W-:-:S05]  /*4060*/  IADD3 R43, PT, PT, R43, UR9, RZ ;  /* 0x000000092b2b7c10 */ /* 0x000fca000fffe0ff */
[----:B------:R-:W-:Y:S01]  /*4070*/  IMAD.WIDE.U32 R24, R43, 0x4, R34 ;  /* 0x000000042b187825 */ /* 0x000fe200078e0022 */
[----:B------:R-:W-:Y:S01]  /*4080*/  ISETP.LT.U32.AND P0, PT, R42, UR8, !P0 ;  /* 0x000000082a007c0c */ /* 0x000fe2000c701070 */
[----:B--2---:R0:W-:Y:S04]  /*4090*/  STS.128 [R56+0x600], R20 ;  /* 0x0006001438007388 */ /* 0x0041e80000000c00 */
[----:B------:R1:W-:Y:S01]  /*40a0*/  @!P1 STS [R56+0x608], RZ ;  /* 0x000608ff38009388 */ /* 0x0003e20000000800 */
[----:B------:R-:W-:-:S03]  /*40b0*/  ISETP.GE.AND P1, PT, R26, UR9, PT ;  /* 0x000000091a007c0c */ /* 0x000fc6000bf26270 */
[----:B------:R-:W2:Y:S01]  /*40c0*/  LDG.E.128.CONSTANT R24, desc[UR10][R24.64] ;  /* 0x0000000a18187981 */ /* 0x000ea2000c1e9d00 */
[----:B0-----:R-:W-:-:S05]  /*40d0*/  IADD3 R21, PT, PT, R43, UR9, RZ ;  /* 0x000000092b157c10 */ /* 0x001fca000fffe0ff */
[----:B------:R-:W-:-:S06]  /*40e0*/  IMAD.WIDE.U32 R20, R21, 0x4, R34 ;  /* 0x0000000415147825 */ /* 0x000fcc00078e0022 */
[----:B------:R-:W3:Y:S04]  /*40f0*/  LDG.E.128.CONSTANT R20, desc[UR10][R20.64] ;  /* 0x0000000a14147981 */ /* 0x000ee8000c1e9d00 */
[----:B------:R1:W-:Y:S01]  /*4100*/  @!P0 STS [R56+0x604], RZ ;  /* 0x000604ff38008388 */ /* 0x0003e20000000800 */
[----:B------:R-:W-:-:S04]  /*4110*/  ISETP.GE.AND P0, PT, R68, UR9, PT ;  /* 0x0000000944007c0c */ /* 0x000fc8000bf06270 */
[----:B------:R-:W-:-:S13]  /*4120*/  ISETP.LT.U32.AND P0, PT, R42, UR8, !P0 ;  /* 0x000000082a007c0c */ /* 0x000fda000c701070 */
[----:B------:R1:W-:Y:S01]  /*4130*/  @!P0 STS [R56+0x600], RZ ;  /* 0x000600ff38008388 */ /* 0x0003e20000000800 */
[----:B------:R-:W-:Y:S02]  /*4140*/  ISETP.LT.U32.AND P0, PT, R33, UR8, !P1 ;  /* 0x0000000821007c0c */ /* 0x000fe4000cf01070 */
[----:B------:R-:W-:-:S13]  /*4150*/  ISETP.LT.U32.AND P2, PT, R42, UR8, !P2 ;  /* 0x000000082a007c0c */ /* 0x000fda000d741070 */
[----:B------:R1:W-:Y:S04]  /*4160*/  @!P2 STS [R56+0x60c], RZ ;  /* 0x00060cff3800a388 */ /* 0x0003e80000000800 */
[----:B--2---:R1:W-:Y:S04]  /*4170*/  STS.128 [R56+0x410], R24 ;  /* 0x0004101838007388 */ /* 0x0043e80000000c00 */
[----:B------:R1:W-:Y:S01]  /*4180*/  @!P0 STS [R56+0x410], RZ ;  /* 0x000410ff38008388 */ /* 0x0003e20000000800 */
[----:B------:R-:W-:-:S13]  /*4190*/  ISETP.LT.U32.AND P0, PT, R33, UR8, !P4 ;  /* 0x0000000821007c0c */ /* 0x000fda000e701070 */
[----:B------:R1:W-:Y:S01]  /*41a0*/  @!P0 STS [R56+0x414], RZ ;  /* 0x000414ff38008388 */ /* 0x0003e20000000800 */
[----:B------:R-:W-:-:S13]  /*41b0*/  ISETP.LT.U32.AND P0, PT, R33, UR8, !P5 ;  /* 0x0000000821007c0c */ /* 0x000fda000ef01070 */
[----:B------:R1:W-:Y:S01]  /*41c0*/  @!P0 STS [R56+0x418], RZ ;  /* 0x000418ff38008388 */ /* 0x0003e20000000800 */
[----:B------:R-:W-:Y:S02]  /*41d0*/  ISETP.LT.U32.AND P0, PT, R33, UR8, !P6 ;  /* 0x0000000821007c0c */ /* 0x000fe4000f701070 */
[C---:B------:R-:W-:Y:S02]  /*41e0*/  ISETP.LT.U32.AND P4, PT, R42.reuse, UR8, !P4 ;  /* 0x000000082a007c0c */ /* 0x040fe4000e781070 */
[C---:B------:R-:W-:Y:S02]  /*41f0*/  ISETP.LT.U32.AND P5, PT, R42.reuse, UR8, !P5 ;  /* 0x000000082a007c0c */ /* 0x040fe4000efa1070 */
[----:B------:R-:W-:-:S07]  /*4200*/  ISETP.LT.U32.AND P6, PT, R42, UR8, !P6 ;  /* 0x000000082a007c0c */ /* 0x000fce000f7c1070 */
[----:B------:R1:W-:Y:S01]  /*4210*/  @!P0 STS [R56+0x41c], RZ ;  /* 0x00041cff38008388 */ /* 0x0003e20000000800 */
[----:B------:R-:W-:-:S03]  /*4220*/  ISETP.LT.U32.AND P0, PT, R42, UR8, !P1 ;  /* 0x000000082a007c0c */ /* 0x000fc6000cf01070 */
[----:B---3--:R1:W-:Y:S04]  /*4230*/  STS.128 [R56+0x610], R20 ;  /* 0x0006101438007388 */ /* 0x0083e80000000c00 */
[----:B------:R1:W-:Y:S04]  /*4240*/  @!P4 STS [R56+0x614], RZ ;  /* 0x000614ff3800c388 */ /* 0x0003e80000000800 */
[----:B------:R1:W-:Y:S04]  /*4250*/  @!P5 STS [R56+0x618], RZ ;  /* 0x000618ff3800d388 */ /* 0x0003e80000000800 */
[----:B------:R1:W-:Y:S04]  /*4260*/  @!P0 STS [R56+0x610], RZ ;  /* 0x000610ff38008388 */ /* 0x0003e80000000800 */
[----:B------:R1:W-:Y:S02]  /*4270*/  @!P6 STS [R56+0x61c], RZ ;  /* 0x00061cff3800e388 */ /* 0x0003e40000000800 */
.L_x_57:
[----:B------:R-:W-:Y:S05]  /*4280*/  BSYNC.RECONVERGENT B0 ;  /* 0x0000000000007941 */ /* 0x000fea0003800200 */
.L_x_56:
[----:B------:R-:W-:Y:S01]  /*4290*/  ISETP.NE.AND P4, PT, R28, RZ, PT ;  /* 0x000000ff1c00720c */ /* 0x000fe20003f85270 */
[----:B------:R-:W0:Y:S01]  /*42a0*/  S2UR UR7, SR_CgaCtaId ;  /* 0x00000000000779c3 */ /* 0x000e220000008800 */
[----:B-1----:R-:W-:Y:S01]  /*42b0*/  IADD3 R26, PT, PT, R67, 0x1, RZ ;  /* 0x00000001431a7810 */ /* 0x002fe20007ffe0ff */
[----:B------:R-:W-:Y:S01]  /*42c0*/  UMOV UR4, 0x400 ;  /* 0x0000040000047882 */ /* 0x000fe20000000000 */
[----:B------:R-:W-:Y:S01]  /*42d0*/  PLOP3.LUT P1, PT, PT, PT, PT, 0x80, 0x8 ;  /* 0x000000000008781c */ /* 0x000fe20003f2f070 */
[----:B------:R-:W-:Y:S01]  /*42e0*/  UIADD3 UR6, UPT, UPT, UR4, 0x4000, URZ ;  /* 0x0000400004067890 */ /* 0x000fe2000fffe0ff */
[----:B------:R-:W-:Y:S01]  /*42f0*/  ISETP.LT.U32.AND P0, PT, R26, UR8, !P4 ;  /* 0x000000081a007c0c */ /* 0x000fe2000e701070 */
[C---:B------:R-:W-:Y:S01]  /*4300*/  FMUL R3, R32.reuse, R3 ;  /* 0x0000000320037220 */ /* 0x040fe20000400000 */
[----:B------:R-:W-:Y:S01]  /*4310*/  LEA R20, R65, R54, 0x4 ;  /* 0x0000003641147211 */ /* 0x000fe200078e20ff */
[C---:B------:R-:W-:Y:S01]  /*4320*/  FMUL R53, R32.reuse, R53 ;  /* 0x0000003520357220 */ /* 0x040fe20000400000 */
[----:B------:R-:W-:Y:S01]  /*4330*/  IADD3 R24, PT, PT, R67, 0x2, RZ ;  /* 0x0000000243187810 */ /* 0x000fe20007ffe0ff */
[----:B------:R-:W-:Y:S01]  /*4340*/  FMUL R55, R32, R55 ;  /* 0x0000003720377220 */ /* 0x000fe20000400000 */
[----:B------:R-:W-:Y:S01]  /*4350*/  SHF.L.U32 R34, R20, 0x2, RZ ;  /* 0x0000000214227819 */ /* 0x000fe200000006ff */
[C---:B------:R-:W-:Y:S01]  /*4360*/  FMUL R12, R32.reuse, R12 ;  /* 0x0000000c200c7220 */ /* 0x040fe20000400000 */
[----:B------:R-:W-:Y:S01]  /*4370*/  P2R R27, PR, RZ, 0x8 ;  /* 0x00000008ff1b7803 */ /* 0x000fe20000000000 */
[----:B------:R-:W-:Y:S01]  /*4380*/  FMUL R57, R32, R57 ;  /* 0x0000003920397220 */ /* 0x000fe20000400000 */
[----:B------:R-:W-:Y:S01]  /*4390*/  ISETP.GE.AND P5, PT, R34, UR8, PT ;  /* 0x0000000822007c0c */ /* 0x000fe2000bfa6270 */
[----:B------:R-:W-:Y:S01]  /*43a0*/  FMUL R14, R32, R14 ;  /* 0x0000000e200e7220 */ /* 0x000fe20000400000 */
[C---:B------:R-:W-:Y:S01]  /*43b0*/  IADD3 R20, PT, PT, R34.reuse, 0x1, RZ ;  /* 0x0000000122147810 */ /* 0x040fe20007ffe0ff */
[----:B------:R-:W-:Y:S01]  /*43c0*/  @P0 FADD R37, -R77, R37 ;  /* 0x000000254d250221 */ /* 0x000fe20000000100 */
[----:B------:R-:W-:Y:S01]  /*43d0*/  ISETP.GE.U32.OR P5, PT, R67, UR8, P5 ;  /* 0x0000000843007c0c */ /* 0x000fe2000afa6470 */
[----:B------:R-:W-:Y:S01]  /*43e0*/  @!P0 STS [R58+0x100], RZ ;  /* 0x000100ff3a008388 */ /* 0x000fe20000000800 */
[----:B------:R-:W-:Y:S01]  /*43f0*/  IADD3 R28, PT, PT, R34, 0x2, RZ ;  /* 0x00000002221c7810 */ /* 0x000fe20007ffe0ff */
[----:B------:R-:W-:Y:S01]  /*4400*/  @P0 FMUL R37, R37, 1.4426950216293334961 ;  /* 0x3fb8aa3b25250820 */ /* 0x000fe20000400000 */
[----:B------:R-:W-:Y:S01]  /*4410*/  ISETP.GE.AND P3, PT, R20, UR8, PT ;  /* 0x0000000814007c0c */ /* 0x000fe2000bf66270 */
[----:B------:R-:W-:Y:S01]  /*4420*/  FMUL R61, R32, R61 ;  /* 0x0000003d203d7220 */ /* 0x000fe20000400000 */
[----:B------:R-:W-:Y:S01]  /*4430*/  IADD3 R34, PT, PT, R34, 0x3, RZ ;  /* 0x0000000322227810 */ /* 0x000fe20007ffe0ff */
[----:B------:R-:W-:Y:S01]  /*4440*/  FMUL R18, R32, R18 ;  /* 0x0000001220127220 */ /* 0x000fe20000400000 */
[----:B------:R-:W-:Y:S01]  /*4450*/  @P0 FSETP.GEU.AND P2, PT, R37, -126, PT ;  /* 0xc2fc00002500080b */ /* 0x000fe20003f4e000 */
[----:B0-----:R-:W-:-:S02]  /*4460*/  ULEA UR4, UR7, UR4, 0x18 ;  /* 0x0000000407047291 */ /* 0x001fc4000f8ec0ff */
[----:B------:R-:W-:Y:S01]  /*4470*/  ULEA UR6, UR7, UR6, 0x18 ;  /* 0x0000000607067291 */ /* 0x000fe2000f8ec0ff */
[----:B------:R-:W-:Y:S01]  /*4480*/  @P0 PLOP3.LUT P1, PT, P2, PT, PT, 0x80, 0x8 ;  /* 0x000000000008081c */ /* 0x000fe2000172f070 */
[----:B------:R-:W-:Y:S01]  /*4490*/  @!P5 FADD R45, -R82, R45 ;  /* 0x0000002d522dd221 */ /* 0x000fe20000000100 */
[----:B------:R-:W-:Y:S02]  /*44a0*/  ISETP.LT.U32.AND P2, PT, R24, UR8, !P4 ;  /* 0x0000000818007c0c */ /* 0x000fe4000e741070 */
[----:B------:R-:W-:Y:S01]  /*44b0*/  ISETP.LT.U32.AND P4, PT, R67, UR8, !P3 ;  /* 0x0000000843007c0c */ /* 0x000fe2000df81070 */
[----:B------:R-:W-:Y:S01]  /*44c0*/  @!P5 FMUL R45, R45, 1.4426950216293334961 ;  /* 0x3fb8aa3b2d2dd820 */ /* 0x000fe20000400000 */
[----:B------:R-:W-:Y:S02]  /*44d0*/  P2R R25, PR, RZ, 0x4 ;  /* 0x00000004ff197803 */ /* 0x000fe40000000000 */
[----:B------:R-:W-:-:S05]  /*44e0*/  ISETP.NE.AND P3, PT, R31, RZ, PT ;  /* 0x000000ff1f00720c */ /* 0x000fca0003f65270 */
[----:B------:R-:W-:Y:S02]  /*44f0*/  @!P1 FMUL R37, R37, 0.5 ;  /* 0x3f00000025259820 */ /* 0x000fe40000400000 */
[----:B------:R-:W-:Y:S02]  /*4500*/  @P2 FADD R51, -R78, R51 ;  /* 0x000000334e332221 */ /* 0x000fe40000000100 */
[----:B------:R-:W0:Y:S01]  /*4510*/  @P0 MUFU.EX2 R21, R37 ;  /* 0x0000002500150308 */ /* 0x000e220000000800 */
[----:B------:R-:W-:Y:S01]  /*4520*/  @P4 FADD R44, -R82, R44 ;  /* 0x0000002c522c4221 */ /* 0x000fe20000000100 */
[----:B------:R-:W-:Y:S01]  /*4530*/  @P2 FMUL R51, R51, 1.4426950216293334961 ;  /* 0x3fb8aa3b33332820 */ /* 0x000fe20000400000 */
[----:B------:R-:W-:Y:S01]  /*4540*/  @!P4 STS [R58+0x4], RZ ;  /* 0x000004ff3a00c388 */ /* 0x000fe20000000800 */
[----:B------:R-:W-:Y:S01]  /*4550*/  @P3 FADD R89, -R79, R89 ;  /* 0x000000594f593221 */ /* 0x000fe20000000100 */
[----:B------:R-:W-:-:S03]  /*4560*/  @P4 FMUL R44, R44, 1.4426950216293334961 ;  /* 0x3fb8aa3b2c2c4820 */ /* 0x000fc60000400000 */
[----:B------:R-:W-:Y:S01]  /*4570*/  @P3 FMUL R89, R89, 1.4426950216293334961 ;  /* 0x3fb8aa3b59593820 */ /* 0x000fe20000400000 */
[----:B0-----:R-:W-:Y:S01]  /*4580*/  @!P1 FMUL R21, R21, R21 ;  /* 0x0000001515159220 */ /* 0x001fe20000400000 */
[----:B------:R-:W-:-:S04]  /*4590*/  @P2 FSETP.GEU.AND P1, PT, R51, -126, PT ;  /* 0xc2fc00003300280b */ /* 0x000fc80003f2e000 */
[----:B------:R0:W-:Y:S01]  /*45a0*/  @P0 STS [R58+0x100], R21 ;  /* 0x000100153a000388 */ /* 0x0001e20000000800 */
[----:B------:R-:W-:Y:S02]  /*45b0*/  PLOP3.LUT P0, PT, PT, PT, PT, 0x80, 0x8 ;  /* 0x000000000008781c */ /* 0x000fe40003f0f070 */
[----:B------:R-:W-:Y:S02]  /*45c0*/  @P2 PLOP3.LUT P0, PT, P1, PT, PT, 0x80, 0x8 ;  /* 0x000000000008281c */ /* 0x000fe40000f0f070 */
[----:B------:R-:W-:Y:S02]  /*45d0*/  @!P5 FSETP.GEU.AND P1, PT, R45, -126, PT ;  /* 0xc2fc00002d00d80b */ /* 0x000fe40003f2e000 */
[----:B------:R-:W-:Y:S02]  /*45e0*/  P2R R23, PR, RZ, 0x1 ;  /* 0x00000001ff177803 */ /* 0x000fe40000000000 */
[----:B------:R-:W-:Y:S02]  /*45f0*/  PLOP3.LUT P0, PT, PT, PT, PT, 0x80, 0x8 ;  /* 0x000000000008781c */ /* 0x000fe40003f0f070 */
[----:B------:R-:W-:-:S02]  /*4600*/  @!P5 PLOP3.LUT P0, PT, P1, PT, PT, 0x80, 0x8 ;  /* 0x000000000008d81c */ /* 0x000fc40000f0f070 */
[----:B0-----:R-:W-:Y:S02]  /*4610*/  P2R R21, PR, RZ, 0x20 ;  /* 0x00000020ff157803 */ /* 0x001fe40000000000 */
[----:B------:R-:W-:Y:S02]  /*4620*/  ISETP.GE.AND P5, PT, R28, UR8, PT ;  /* 0x000000081c007c0c */ /* 0x000fe4000bfa6270 */
[----:B------:R-:W-:Y:S02]  /*4630*/  @P4 FSETP.GEU.AND P1, PT, R44, -126, PT ;  /* 0xc2fc00002c00480b */ /* 0x000fe40003f2e000 */
[----:B------:R-:W-:Y:S02]  /*4640*/  ISETP.LT.U32.AND P6, PT, R67, UR8, !P5 ;  /* 0x0000000843007c0c */ /* 0x000fe4000efc1070 */
[----:B------:R-:W-:Y:S02]  /*4650*/  PLOP3.LUT P2, PT, PT, PT, PT, 0x80, 0x8 ;  /* 0x000000000008781c */ /* 0x000fe40003f4f070 */
[----:B------:R-:W-:Y:S01]  /*4660*/  @P4 PLOP3.LUT P2, PT, P1, PT, PT, 0x80, 0x8 ;  /* 0x000000000008481c */ /* 0x000fe20000f4f070 */
[----:B------:R-:W-:Y:S01]  /*4670*/  @!P0 FMUL R45, R45, 0.5 ;  /* 0x3f0000002d2d8820 */ /* 0x000fe20000400000 */
[----:B------:R-:W-:-:S07]  /*4680*/  PLOP3.LUT P1, PT, PT, PT, PT, 0x80, 0x8 ;  /* 0x000000000008781c */ /* 0x000fce0003f2f070 */
[----:B------:R-:W-:Y:S01]  /*4690*/  @P6 FADD R87, -R82, R87 ;  /* 0x0000005752576221 */ /* 0x000fe20000000100 */
[----:B------:R-:W-:Y:S03]  /*46a0*/  @!P6 STS [R58+0x8], RZ ;  /* 0x000008ff3a00e388 */ /* 0x000fe60000000800 */
[----:B------:R-:W-:Y:S01]  /*46b0*/  @P6 FMUL R87, R87, 1.4426950216293334961 ;  /* 0x3fb8aa3b57576820 */ /* 0x000fe20000400000 */
[----:B------:R-:W-:-:S04]  /*46c0*/  @!P2 FMUL R44, R44, 0.5 ;  /* 0x3f0000002c2ca820 */ /* 0x000fc80000400000 */
[----:B------:R-:W-:-:S04]  /*46d0*/  @P6 FSETP.GEU.AND P5, PT, R87, -126, PT ;  /* 0xc2fc00005700680b */ /* 0x000fc80003fae000 */
[----:B------:R-:W-:Y:S02]  /*46e0*/  @P6 PLOP3.LUT P1, PT, P5, PT, PT, 0x80, 0x8 ;  /* 0x000000000008681c */ /* 0x000fe40002f2f070 */
[----:B------:R-:W-:Y:S01]  /*46f0*/  ISETP.NE.AND P5, PT, R21, RZ, PT ;  /* 0x000000ff1500720c */ /* 0x000fe20003fa5270 */
[----:B------:R-:W-:-:S10]  /*4700*/  HFMA2 R21, -RZ, RZ, 0, 0 ;  /* 0x00000000ff157431 */ /* 0x000fd400000001ff */
[----:B------:R-:W-:Y:S02]  /*4710*/  @!P1 FMUL R87, R87, 0.5 ;  /* 0x3f00000057579820 */ /* 0x000fe40000400000 */
[----:B------:R-:W0:Y:S02]  /*4720*/  @!P5 MUFU.EX2 R22, R45 ;  /* 0x0000002d0016d308 */ /* 0x000e240000000800 */
[----:B0-----:R-:W-:Y:S01]  /*4730*/  @!P0 FMUL R22, R22, R22 ;  /* 0x0000001616168220 */ /* 0x001fe20000400000 */
[----:B------:R-:W-:-:S05]  /*4740*/  ISETP.NE.AND P0, PT, R23, RZ, PT ;  /* 0x000000ff1700720c */ /* 0x000fca0003f05270 */
[----:B------:R-:W0:Y:S01]  /*4750*/  @P4 MUFU.EX2 R23, R44 ;  /* 0x0000002c00174308 */ /* 0x000e220000000800 */
[----:B------:R-:W-:Y:S02]  /*4760*/  @!P5 MOV R21, R22 ;  /* 0x000000160015d202 */ /* 0x000fe40000000f00 */
[----:B------:R-:W-:-:S03]  /*4770*/  ISETP.GE.AND P5, PT, R20, UR8, PT ;  /* 0x0000000814007c0c */ /* 0x000fc6000bfa6270 */
[----:B------:R-:W-:Y:S01]  /*4780*/  STS [R58], R21 ;  /* 0x000000153a007388 */ /* 0x000fe20000000800 */
[----:B------:R-:W-:Y:S01]  /*4790*/  ISETP.LT.U32.AND P5, PT, R26, UR8, !P5 ;  /* 0x000000081a007c0c */ /* 0x000fe2000efa1070 */
[----:B------:R-:W-:Y:S01]  /*47a0*/  @!P0 FMUL R51, R51, 0.5 ;  /* 0x3f00000033338820 */ /* 0x000fe20000400000 */
[----:B0-----:R-:W-:Y:S01]  /*47b0*/  @!P2 FMUL R23, R23, R23 ;  /* 0x000000171717a220 */ /* 0x001fe20000400000 */
[----:B------:R-:W-:Y:S02]  /*47c0*/  ISETP.NE.AND P2, PT, R25, RZ, PT ;  /* 0x000000ff1900720c */ /* 0x000fe40003f45270 */
[----:B------:R-:W0:Y:S08]  /*47d0*/  @P6 MUFU.EX2 R25, R87 ;  /* 0x0000005700196308 */ /* 0x000e300000000800 */
[----:B------:R-:W-:Y:S01]  /*47e0*/  @P5 FADD R39, -R77, R39 ;  /* 0x000000274d275221 */ /* 0x000fe20000000100 */
[----:B------:R1:W-:Y:S03]  /*47f0*/  @P4 STS [R58+0x4], R23 ;  /* 0x000004173a004388 */ /* 0x0003e60000000800 */
[----:B------:R-:W-:Y:S01]  /*4800*/  @P5 FMUL R39, R39, 1.4426950216293334961 ;  /* 0x3fb8aa3b27275820 */ /* 0x000fe20000400000 */
[----:B------:R-:W-:Y:S01]  /*4810*/  @!P5 STS [R58+0x104], RZ ;  /* 0x000104ff3a00d388 */ /* 0x000fe20000000800 */
[----:B------:R-:W2:Y:S03]  /*4820*/  @P2 MUFU.EX2 R33, R51 ;  /* 0x0000003300212308 */ /* 0x000ea60000000800 */
[----:B------:R-:W-:Y:S01]  /*4830*/  @!P2 STS [R58+0x200], RZ ;  /* 0x000200ff3a00a388 */ /* 0x000fe20000000800 */
[----:B0-----:R-:W-:Y:S01]  /*4840*/  @!P1 FMUL R25, R25, R25 ;  /* 0x0000001919199220 */ /* 0x001fe20000400000 */
[----:B------:R-:W-:-:S04]  /*4850*/  @P3 FSETP.GEU.AND P1, PT, R89, -126, PT ;  /* 0xc2fc00005900380b */ /* 0x000fc80003f2e000 */
[----:B------:R0:W-:Y:S01]  /*4860*/  @P6 STS [R58+0x8], R25 ;  /* 0x000008193a006388 */ /* 0x0001e20000000800 */
[----:B------:R-:W-:-:S04]  /*4870*/  ISETP.GE.AND P6, PT, R28, UR8, PT ;  /* 0x000000081c007c0c */ /* 0x000fc8000bfc6270 */
[----:B------:R-:W-:Y:S01]  /*4880*/  ISETP.LT.U32.AND P6, PT, R26, UR8, !P6 ;  /* 0x000000081a007c0c */ /* 0x000fe2000f7c1070 */
[----:B--2---:R-:W-:Y:S01]  /*4890*/  @!P0 FMUL R33, R33, R33 ;  /* 0x0000002121218220 */ /* 0x004fe20000400000 */
[----:B------:R-:W-:Y:S02]  /*48a0*/  PLOP3.LUT P0, PT, PT, PT, PT, 0x80, 0x8 ;  /* 0x000000000008781c */ /* 0x000fe40003f0f070 */
[----:B------:R-:W-:Y:S02]  /*48b0*/  @P3 PLOP3.LUT P0, PT, P1, PT, PT, 0x80, 0x8 ;  /* 0x000000000008381c */ /* 0x000fe40000f0f070 */
[----:B------:R-:W-:Y:S01]  /*48c0*/  @P2 STS [R58+0x200], R33 ;  /* 0x000200213a002388 */ /* 0x000fe20000000800 */
[----:B------:R-:W-:Y:S02]  /*48d0*/  ISETP.GE.AND P2, PT, R34, UR8, PT ;  /* 0x0000000822007c0c */ /* 0x000fe4000bf46270 */
[----:B------:R-:W-:Y:S02]  /*48e0*/  PLOP3.LUT P3, PT, PT, PT, PT, 0x80, 0x8 ;  /* 0x000000000008781c */ /* 0x000fe40003f6f070 */
[----:B------:R-:W-:-:S02]  /*48f0*/  ISETP.LT.U32.AND P4, PT, R67, UR8, !P2 ;  /* 0x0000000843007c0c */ /* 0x000fc4000d781070 */
[----:B------:R-:W-:Y:S01]  /*4900*/  @P5 FSETP.GEU.AND P2, PT, R39, -126, PT ;  /* 0xc2fc00002700580b */ /* 0x000fe20003f4e000 */
[----:B------:R-:W-:Y:S01]  /*4910*/  @P6 FADD R49, -R77, R49 ;  /* 0x000000314d316221 */ /* 0x000fe20000000100 */
[----:B------:R-:W-:Y:S01]  /*4920*/  P2R R22, PR, RZ, 0x1 ;  /* 0x00000001ff167803 */ /* 0x000fe20000000000 */
[----:B------:R-:W-:Y:S02]  /*4930*/  @!P6 STS [R58+0x108], RZ ;  /* 0x000108ff3a00e388 */ /* 0x000fe40000000800 */
[----:B------:R-:W-:-:S05]  /*4940*/  @P6 FMUL R49, R49, 1.4426950216293334961 ;  /* 0x3fb8aa3b31316820 */ /* 0x000fca0000400000 */
[----:B------:R-:W-:Y:S01]  /*4950*/  @P6 FSETP.GEU.AND P0, PT, R49, -126, PT ;  /* 0xc2fc00003100680b */ /* 0x000fe20003f0e000 */
[----:B------:R-:W-:Y:S01]  /*4960*/  @P4 FADD R46, -R82, R46 ;  /* 0x0000002e522e4221 */ /* 0x000fe20000000100 */
[----:B------:R-:W-:Y:S03]  /*4970*/  @!P4 STS [R58+0xc], RZ ;  /* 0x00000cff3a00c388 */ /* 0x000fe60000000800 */
[----:B------:R-:W-:-:S05]  /*4980*/  @P4 FMUL R46, R46, 1.4426950216293334961 ;  /* 0x3fb8aa3b2e2e4820 */ /* 0x000fca0000400000 */
[----:B------:R-:W-:-:S04]  /*4990*/  @P4 FSETP.GEU.AND P1, PT, R46, -126, PT ;  /* 0xc2fc00002e00480b */ /* 0x000fc80003f2e000 */
[----:B------:R-:W-:Y:S02]  /*49a0*/  @P4 PLOP3.LUT P3, PT, P1, PT, PT, 0x80, 0x8 ;  /* 0x000000000008481c */ /* 0x000fe40000f6f070 */
[----:B------:R-:W-:Y:S02]  /*49b0*/  PLOP3.LUT P1, PT, PT, PT, PT, 0x80, 0x8 ;  /* 0x000000000008781c */ /* 0x000fe40003f2f070 */
[----:B------:R-:W-:Y:S02]  /*49c0*/  @P5 PLOP3.LUT P1, PT, P2, PT, PT, 0x80, 0x8 ;  /* 0x000000000008581c */ /* 0x000fe4000172f070 */
[----:B------:R-:W-:Y:S02]  /*49d0*/  PLOP3.LUT P2, PT, PT, PT, PT, 0x80, 0x8 ;  /* 0x000000000008781c */ /* 0x000fe40003f4f070 */
[----:B------:R-:W-:Y:S02]  /*49e0*/  @P6 PLOP3.LUT P2, PT, P0, PT, PT, 0x80, 0x8 ;  /* 0x000000000008681c */ /* 0x000fe4000074f070 */
[----:B------:R-:W-:-:S03]  /*49f0*/  ISETP.NE.AND P0, PT, R22, RZ, PT ;  /* 0x000000ff1600720c */ /* 0x000fc60003f05270 */
[----:B------:R-:W-:-:S04]  /*4a00*/  @!P3 FMUL R46, R46, 0.5 ;  /* 0x3f0000002e2eb820 */ /* 0x000fc80000400000 */
[----:B------:R-:W-:Y:S01]  /*4a10*/  @!P1 FMUL R39, R39, 0.5 ;  /* 0x3f00000027279820 */ /* 0x000fe20000400000 */
[----:B-1----:R-:W1:Y:S03]  /*4a20*/  @P4 MUFU.EX2 R23, R46 ;  /* 0x0000002e00174308 */ /* 0x002e660000000800 */
[----:B------:R-:W-:Y:S02]  /*4a30*/  @!P2 FMUL R49, R49, 0.5 ;  /* 0x3f0000003131a820 */ /* 0x000fe40000400000 */
[----:B------:R-:W-:-:S03]  /*4a40*/  @!P0 FMUL R89, R89, 0.5 ;  /* 0x3f00000059598820 */ /* 0x000fc60000400000 */
[----:B0-----:R-:W0:Y:S01]  /*4a50*/  @P5 MUFU.EX2 R25, R39 ;  /* 0x0000002700195308 */ /* 0x001e220000000800 */
[----:B-1----:R-:W-:Y:S01]  /*4a60*/  @!P3 FMUL R23, R23, R23 ;  /* 0x000000171717b220 */ /* 0x002fe20000400000 */
[----:B------:R-:W-:-:S06]  /*4a70*/  ISETP.NE.AND P3, PT, R27, RZ, PT ;  /* 0x000000ff1b00720c */ /* 0x000fcc0003f65270 */
[----:B------:R-:W1:Y:S01]  /*4a80*/  @P6 MUFU.EX2 R27, R49 ;  /* 0x00000031001b6308 */ /* 0x000e620000000800 */
[----:B------:R2:W-:Y:S01]  /*4a90*/  @P4 STS [R58+0xc], R23 ;  /* 0x00000c173a004388 */ /* 0x0005e20000000800 */
[----:B------:R-:W-:Y:S01]  /*4aa0*/  ISETP.NE.AND P4, PT, R30, RZ, PT ;  /* 0x000000ff1e00720c */ /* 0x000fe20003f85270 */
[----:B0-----:R-:W-:Y:S01]  /*4ab0*/  @!P1 FMUL R25, R25, R25 ;  /* 0x0000001919199220 */ /* 0x001fe20000400000 */
[----:B------:R-:W-:-:S04]  /*4ac0*/  ISETP.NE.AND P1, PT, R31, RZ, PT ;  /* 0x000000ff1f00720c */ /* 0x000fc80003f25270 */
[----:B------:R0:W-:Y:S01]  /*4ad0*/  @P5 STS [R58+0x104], R25 ;  /* 0x000104193a005388 */ /* 0x0001e20000000800 */
[----:B------:R-:W-:Y:S01]  /*4ae0*/  @P3 FADD R91, -R79, R91 ;  /* 0x0000005b4f5b3221 */ /* 0x000fe20000000100 */
[----:B------:R-:W-:Y:S02]  /*4af0*/  ISETP.NE.AND P5, PT, R29, RZ, PT ;  /* 0x000000ff1d00720c */ /* 0x000fe40003fa5270 */
[----:B------:R-:W-:Y:S01]  /*4b00*/  @!P3 STS [R58+0x304], RZ ;  /* 0x000304ff3a00b388 */ /* 0x000fe20000000800 */
[----:B------:R-:W-:Y:S02]  /*4b10*/  @P3 FMUL R91, R91, 1.4426950216293334961 ;  /* 0x3fb8aa3b5b5b3820 */ /* 0x000fe40000400000 */
[----:B------:R-:W-:Y:S01]  /*4b20*/  @P4 FADD R85, -R79, R85 ;  /* 0x000000554f554221 */ /* 0x000fe20000000100 */
[----:B-1----:R-:W-:Y:S01]  /*4b30*/  @!P2 FMUL R27, R27, R27 ;  /* 0x0000001b1b1ba220 */ /* 0x002fe20000400000 */
[----:B------:R-:W-:Y:S01]  /*4b40*/  @!P4 STS [R58+0x308], RZ ;  /* 0x000308ff3a00c388 */ /* 0x000fe20000000800 */
[----:B------:R-:W1:Y:S01]  /*4b50*/  @P1 MUFU.EX2 R31, R89 ;  /* 0x00000059001f1308 */ /* 0x000e620000000800 */
[----:B------:R-:W-:-:S02]  /*4b60*/  @P4 FMUL R85, R85, 1.4426950216293334961 ;  /* 0x3fb8aa3b55554820 */ /* 0x000fc40000400000 */
[----:B------:R-:W-:Y:S03]  /*4b70*/  @!P1 STS [R58+0x300], RZ ;  /* 0x000300ff3a009388 */ /* 0x000fe60000000800 */
[----:B------:R-:W-:Y:S01]  /*4b80*/  @P4 FSETP.GEU.AND P2, PT, R85, -126, PT ;  /* 0xc2fc00005500480b */ /* 0x000fe20003f4e000 */
[----:B------:R-:W-:Y:S01]  /*4b90*/  @P5 FADD R48, -R79, R48 ;  /* 0x000000304f305221 */ /* 0x000fe20000000100 */
[----:B------:R-:W-:Y:S01]  /*4ba0*/  @P6 STS [R58+0x108], R27 ;  /* 0x0001081b3a006388 */ /* 0x000fe20000000800 */
[----:B------:R-:W-:Y:S02]  /*4bb0*/  ISETP.GE.AND P6, PT, R34, UR8, PT ;  /* 0x0000000822007c0c */ /* 0x000fe4000bfc6270 */
[----:B------:R-:W-:Y:S01]  /*4bc0*/  @P5 FMUL R48, R48, 1.4426950216293334961 ;  /* 0x3fb8aa3b30305820 */ /* 0x000fe20000400000 */
[----:B-1----:R-:W-:Y:S01]  /*4bd0*/  @!P0 FMUL R31, R31, R31 ;  /* 0x0000001f1f1f8220 */ /* 0x002fe20000400000 */
[----:B------:R-:W-:-:S04]  /*4be0*/  @P3 FSETP.GEU.AND P0, PT, R91, -126, PT ;  /* 0xc2fc00005b00380b */ /* 0x000fc80003f0e000 */
[----:B------:R1:W-:Y:S01]  /*4bf0*/  @P1 STS [R58+0x300], R31 ;  /* 0x0003001f3a001388 */ /* 0x0003e20000000800 */
[----:B------:R-:W-:Y:S02]  /*4c00*/  PLOP3.LUT P1, PT, PT, PT, PT, 0x80, 0x8 ;  /* 0x000000000008781c */ /* 0x000fe40003f2f070 */
[----:B------:R-:W-:Y:S02]  /*4c10*/  @P3 PLOP3.LUT P1, PT, P0, PT, PT, 0x80, 0x8 ;  /* 0x000000000008381c */ /* 0x000fe4000072f070 */
[----:B------:R-:W-:Y:S02]  /*4c20*/  PLOP3.LUT P0, PT, PT, PT, PT, 0x80, 0x8 ;  /* 0x000000000008781c */ /* 0x000fe40003f0f070 */
[----:B------:R-:W-:Y:S02]  /*4c30*/  @P4 PLOP3.LUT P0, PT, P2, PT, PT, 0x80, 0x8 ;  /* 0x000000000008481c */ /* 0x000fe4000170f070 */
[----:B------:R-:W-:-:S07]  /*4c40*/  PLOP3.LUT P2, PT, PT, PT, PT, 0x80, 0x8 ;  /* 0x000000000008781c */ /* 0x000fce0003f4f070 */
[----:B------:R-:W-:-:S04]  /*4c50*/  @!P1 FMUL R91, R91, 0.5 ;  /* 0x3f0000005b5b9820 */ /* 0x000fc80000400000 */
[----:B------:R-:W-:Y:S01]  /*4c60*/  @!P0 FMUL R85, R85, 0.5 ;  /* 0x3f00000055558820 */ /* 0x000fe20000400000 */
[----:B--2---:R-:W2:Y:S08]  /*4c70*/  @P3 MUFU.EX2 R23, R91 ;  /* 0x0000005b00173308 */ /* 0x004eb00000000800 */
[----:B0-----:R-:W0:Y:S01]  /*4c80*/  @P4 MUFU.EX2 R25, R85 ;  /* 0x0000005500194308 */ /* 0x001e220000000800 */
[----:B--2---:R-:W-:Y:S01]  /*4c90*/  @!P1 FMUL R23, R23, R23 ;  /* 0x0000001717179220 */ /* 0x004fe20000400000 */
[----:B------:R-:W-:-:S04]  /*4ca0*/  @P5 FSETP.GEU.AND P1, PT, R48, -126, PT ;  /* 0xc2fc00003000580b */ /* 0x000fc80003f2e000 */
[----:B------:R2:W-:Y:S01]  /*4cb0*/  @P3 STS [R58+0x304], R23 ;  /* 0x000304173a003388 */ /* 0x0005e20000000800 */
[----:B------:R-:W-:Y:S01]  /*4cc0*/  ISETP.LT.U32.AND P3, PT, R26, UR8, !P6 ;  /* 0x000000081a007c0c */ /* 0x000fe2000f761070 */
[----:B0-----:R-:W-:Y:S01]  /*4cd0*/  @!P0 FMUL R25, R25, R25 ;  /* 0x0000001919198220 */ /* 0x001fe20000400000 */
[----:B------:R-:W-:Y:S02]  /*4ce0*/  PLOP3.LUT P0, PT, PT, PT, PT, 0x80, 0x8 ;  /* 0x000000000008781c */ /* 0x000fe40003f0f070 */
[----:B------:R-:W-:Y:S02]  /*4cf0*/  @P5 PLOP3.LUT P0, PT, P1, PT, PT, 0x80, 0x8 ;  /* 0x000000000008581c */ /* 0x000fe40000f0f070 */
[----:B------:R0:W-:Y:S01]  /*4d00*/  @P4 STS [R58+0x308], R25 ;  /* 0x000308193a004388 */ /* 0x0001e20000000800 */
[----:B------:R-:W-:Y:S02]  /*4d10*/  ISETP.GE.AND P4, PT, R20, UR8, PT ;  /* 0x0000000814007c0c */ /* 0x000fe4000bf86270 */
[----:B------:R-:W-:-:S02]  /*4d20*/  ISETP.LT.U32.AND P6, PT, R24, UR8, !P6 ;  /* 0x0000000818007c0c */ /* 0x000fc4000f7c1070 */
[----:B------:R-:W-:Y:S02]  /*4d30*/  ISETP.LT.U32.AND P4, PT, R24, UR8, !P4 ;  /* 0x0000000818007c0c */ /* 0x000fe4000e781070 */
[----:B------:R-:W-:Y:S01]  /*4d40*/  @P3 FADD R36, -R77, R36 ;  /* 0x000000244d243221 */ /* 0x000fe20000000100 */
[----:B------:R-:W-:Y:S02]  /*4d50*/  P2R R20, PR, RZ, 0x8 ;  /* 0x00000008ff147803 */ /* 0x000fe40000000000 */
[----:B------:R-:W-:Y:S01]  /*4d60*/  P2R R22, PR, RZ, 0x10 ;  /* 0x00000010ff167803 */ /* 0x000fe20000000000 */
[----:B------:R-:W-:Y:S01]  /*4d70*/  @P3 FMUL R36, R36, 1.4426950216293334961 ;  /* 0x3fb8aa3b24243820 */ /* 0x000fe20000400000 */
[----:B------:R-:W-:-:S04]  /*4d80*/  @!P0 FMUL R48, R48, 0.5 ;  /* 0x3f00000030308820 */ /* 0x000fc80000400000 */
[----:B-1----:R-:W1:Y:S01]  /*4d90*/  @P5 MUFU.EX2 R31, R48 ;  /* 0x00000030001f5308 */ /* 0x002e620000000800 */
[----:B------:R-:W-:Y:S01]  /*4da0*/  ISETP.GE.AND P5, PT, R28, UR8, PT ;  /* 0x000000081c007c0c */ /* 0x000fe2000bfa6270 */
[C---:B------:R-:W-:Y:S01]  /*4db0*/  @P6 FADD R38, -R78.reuse, R38 ;  /* 0x000000264e266221 */ /* 0x040fe20000000100 */
[----:B------:R-:W-:Y:S01]  /*4dc0*/  @P4 FADD R81, -R78, R81 ;  /* 0x000000514e514221 */ /* 0x000fe20000000100 */
[----:B------:R-:W-:Y:S01]  /*4dd0*/  @P3 FSETP.GEU.AND P1, PT, R36, -126, PT ;  /* 0xc2fc00002400380b */ /* 0x000fe20003f2e000 */
[----:B------:R3:W-:Y:S01]  /*4de0*/  @!P6 STS [R58+0x20c], RZ ;  /* 0x00020cff3a00e388 */ /* 0x0007e20000000800 */
[----:B------:R-:W-:Y:S01]  /*4df0*/  ISETP.LT.U32.AND P5, PT, R24, UR8, !P5 ;  /* 0x0000000818007c0c */ /* 0x000fe2000efa1070 */
[----:B------:R-:W-:Y:S01]  /*4e00*/  @P4 FMUL R81, R81, 1.4426950216293334961 ;  /* 0x3fb8aa3b51514820 */ /* 0x000fe20000400000 */
[----:B------:R-:W-:Y:S01]  /*4e10*/  @P3 PLOP3.LUT P2, PT, P1, PT, PT, 0x80, 0x8 ;  /* 0x000000000008381c */ /* 0x000fe20000f4f070 */
[----:B------:R-:W-:-:S03]  /*4e20*/  @P6 FMUL R38, R38, 1.4426950216293334961 ;  /* 0x3fb8aa3b26266820 */ /* 0x000fc60000400000 */
[----:B------:R-:W-:Y:S02]  /*4e30*/  @P4 FSETP.GEU.AND P1, PT, R81, -126, PT ;  /* 0xc2fc00005100480b */ /* 0x000fe40003f2e000 */
[----:B--2---:R-:W-:Y:S02]  /*4e40*/  P2R R23, PR, RZ, 0x4 ;  /* 0x00000004ff177803 */ /* 0x004fe40000000000 */
[----:B------:R-:W-:Y:S01]  /*4e50*/  @P6 FSETP.GEU.AND P3, PT, R38, -126, PT ;  /* 0xc2fc00002600680b */ /* 0x000fe20003f6e000 */
[----:B-1----:R-:W-:Y:S01]  /*4e60*/  @!P0 FMUL R31, R31, R31 ;  /* 0x0000001f1f1f8220 */ /* 0x002fe20000400000 */
[----:B------:R-:W-:Y:S01]  /*4e70*/  PLOP3.LUT P0, PT, PT, PT, PT, 0x80, 0x8 ;  /* 0x000000000008781c */ /* 0x000fe20003f0f070 */
[----:B------:R-:W-:Y:S01]  /*4e80*/  @P5 FADD R83, -R78, R83 ;  /* 0x000000534e535221 */ /* 0x000fe20000000100 */
[----:B------:R-:W-:Y:S01]  /*4e90*/  @P4 PLOP3.LUT P0, PT, P1, PT, PT, 0x80, 0x8 ;  /* 0x000000000008481c */ /* 0x000fe20000f0f070 */
[----:B------:R3:W-:Y:S01]  /*4ea0*/  @!P5 STS [R58+0x208], RZ ;  /* 0x000208ff3a00d388 */ /* 0x0007e20000000800 */
[----:B------:R-:W-:Y:S01]  /*4eb0*/  ISETP.NE.AND P4, PT, R23, RZ, PT ;  /* 0x000000ff1700720c */ /* 0x000fe20003f85270 */
[----:B------:R-:W-:Y:S01]  /*4ec0*/  @P5 FMUL R83, R83, 1.4426950216293334961 ;  /* 0x3fb8aa3b53535820 */ /* 0x000fe20000400000 */
[----:B------:R-:W-:-:S04]  /*4ed0*/  PLOP3.LUT P1, PT, PT, PT, PT, 0x80, 0x8 ;  /* 0x000000000008781c */ /* 0x000fc80003f2f070 */
[----:B------:R-:W-:-:S04]  /*4ee0*/  @P5 FSETP.GEU.AND P2, PT, R83, -126, PT ;  /* 0xc2fc00005300580b */ /* 0x000fc80003f4e000 */
[----:B------:R-:W-:Y:S01]  /*4ef0*/  @P5 PLOP3.LUT P1, PT, P2, PT, PT, 0x80, 0x8 ;  /* 0x000000000008581c */ /* 0x000fe2000172f070 */
[----:B------:R-:W-:Y:S01]  /*4f00*/  @!P0 FMUL R81, R81, 0.5 ;  /* 0x3f00000051518820 */ /* 0x000fe20000400000 */
[----:B------:R-:W-:Y:S01]  /*4f10*/  PLOP3.LUT P2, PT, PT, PT, PT, 0x80, 0x8 ;  /* 0x000000000008781c */ /* 0x000fe20003f4f070 */
[----:B------:R-:W-:Y:S01]  /*4f20*/  @!P4 FMUL R36, R36, 0.5 ;  /* 0x3f0000002424c820 */ /* 0x000fe20000400000 */
[----:B------:R-:W-:Y:S02]  /*4f30*/  @P6 PLOP3.LUT P2, PT, P3, PT, PT, 0x80, 0x8 ;  /* 0x000000000008681c */ /* 0x000fe40001f4f070 */
[----:B------:R-:W-:-:S07]  /*4f40*/  ISETP.NE.AND P3, PT, R20, RZ, PT ;  /* 0x000000ff1400720c */ /* 0x000fce0003f65270 */
[----:B------:R-:W-:-:S04]  /*4f50*/  @!P1 FMUL R83, R83, 0.5 ;  /* 0x3f00000053539820 */ /* 0x000fc80000400000 */
[----:B------:R-:W-:Y:S01]  /*4f60*/  @!P2 FMUL R38, R38, 0.5 ;  /* 0x3f0000002626a820 */ /* 0x000fe20000400000 */
[----:B------:R-:W1:Y:S01]  /*4f70*/  @P5 MUFU.EX2 R27, R83 ;  /* 0x00000053001b5308 */ /* 0x000e620000000800 */
[----:B------:R3:W-:Y:S07]  /*4f80*/  @!P3 STS [R58+0x10c], RZ ;  /* 0x00010cff3a00b388 */ /* 0x0007ee0000000800 */
[----:B------:R-:W2:Y:S01]  /*4f90*/  @P3 MUFU.EX2 R23, R36 ;  /* 0x0000002400173308 */ /* 0x000ea20000000800 */
[----:B-1----:R-:W-:-:S05]  /*4fa0*/  @!P1 FMUL R27, R27, R27 ;  /* 0x0000001b1b1b9220 */ /* 0x002fca0000400000 */
[----:B------:R3:W-:Y:S01]  /*4fb0*/  @P5 STS [R58+0x208], R27 ;  /* 0x0002081b3a005388 */ /* 0x0007e20000000800 */
[----:B--2---:R-:W-:Y:S01]  /*4fc0*/  @!P4 FMUL R23, R23, R23 ;  /* 0x000000171717c220 */ /* 0x004fe20000400000 */
[----:B------:R-:W-:-:S04]  /*4fd0*/  ISETP.NE.AND P4, PT, R22, RZ, PT ;  /* 0x000000ff1600720c */ /* 0x000fc80003f85270 */
[----:B------:R3:W-:Y:S09]  /*4fe0*/  @P3 STS [R58+0x10c], R23 ;  /* 0x00010c173a003388 */ /* 0x0007f20000000800 */
[----:B0-----:R0:W1:Y:S01]  /*4ff0*/  @P4 MUFU.EX2 R25, R81 ;  /* 0x0000005100194308 */ /* 0x0010620000000800 */
[----:B------:R3:W-:Y:S01]  /*5000*/  @!P4 STS [R58+0x204], RZ ;  /* 0x000204ff3a00c388 */ /* 0x0007e20000000800 */
[----:B0-----:R-:W-:-:S02]  /*5010*/  HFMA2 R81, -RZ, RZ, 0, 0 ;  /* 0x00000000ff517431 */ /* 0x001fc400000001ff */
[----:B-1----:R-:W-:Y:S01]  /*5020*/  @!P0 FMUL R25, R25, R25 ;  /* 0x0000001919198220 */ /* 0x002fe20000400000 */
[----:B------:R-:W-:-:S03]  /*5030*/  ISETP.NE.AND P0, PT, R29, RZ, PT ;  /* 0x000000ff1d00720c */ /* 0x000fc60003f05270 */
[----:B------:R-:W0:Y:S01]  /*5040*/  @P6 MUFU.EX2 R29, R38 ;  /* 0x00000026001d6308 */ /* 0x000e220000000800 */
[----:B------:R3:W-:Y:S09]  /*5050*/  @P4 STS [R58+0x204], R25 ;  /* 0x000204193a004388 */ /* 0x0007f20000000800 */
[----:B------:R3:W-:Y:S04]  /*5060*/  @!P0 STS [R58+0x30c], RZ ;  /* 0x00030cff3a008388 */ /* 0x0007e80000000800 */
[----:B------:R3:W-:Y:S01]  /*5070*/  @P0 STS [R58+0x30c], R31 ;  /* 0x00030c1f3a000388 */ /* 0x0007e20000000800 */
[----:B0-----:R-:W-:-:S05]  /*5080*/  @!P2 FMUL R29, R29, R29 ;  /* 0x0000001d1d1da220 */ /* 0x001fca0000400000 */
[----:B------:R3:W-:Y:S01]  /*5090*/  @P6 STS [R58+0x20c], R29 ;  /* 0x00020c1d3a006388 */ /* 0x0007e20000000800 */
[----:B------:R-:W-:Y:S06]  /*50a0*/  BAR.SYNC.DEFER_BLOCKING 0x0 ;  /* 0x0000000000007b1d */ /* 0x000fec0000010000 */
.L_x_58:
[C---:B------:R-:W-:Y:S02]  /*50b0*/  LEA R80, R81.reuse, R54, 0x4 ;  /* 0x0000003651507211 */ /* 0x040fe400078e20ff */
[----:B------:R-:W-:Y:S02]  /*50c0*/  LEA R20, R52, R81, 0x8 ;  /* 0x0000005134147211 */ /* 0x000fe400078e40ff */
[----:B------:R-:W-:Y:S02]  /*50d0*/  SHF.L.U32 R80, R80, 0x3, RZ ;  /* 0x0000000350507819 */ /* 0x000fe400000006ff */
[----:B------:R-:W-:Y:S02]  /*50e0*/  LEA R83, R20, UR4, 0x2 ;  /* 0x0000000414537c11 */ /* 0x000fe4000f8e10ff */
[----:B------:R-:W-:Y:S02]  /*50f0*/  LEA R80, R80, UR6, 0x2 ;  /* 0x0000000650507c11 */ /* 0x000fe4000f8e10ff */
[----:B------:R-:W-:Y:S01]  /*5100*/  IADD3 R81, PT, PT, R81, 0x4, RZ ;  /* 0x0000000451517810 */ /* 0x000fe20007ffe0ff */
[----:B---3--:R-:W-:Y:S03]  /*5110*/  LDS.128 R20, [R83] ;  /* 0x0000000053147984 */ /* 0x008fe60000000c00 */
[----:B------:R-:W-:Y:S01]  /*5120*/  ISETP.NE.AND P0, PT, R81, 0x40, PT ;  /* 0x000000405100780c */ /* 0x000fe20003f05270 */
[----:B------:R-:W0:Y:S04]  /*5130*/  LDS.128 R24, [R80] ;  /* 0x0000000050187984 */ /* 0x000e280000000c00 */
[----:B------:R-:W1:Y:S04]  /*5140*/  LDS.128 R28, [R80+0x10] ;  /* 0x00001000501c7984 */ /* 0x000e680000000c00 */
[----:B------:R-:W2:Y:S04]  /*5150*/  LDS.128 R32, [R83+0x100] ;  /* 0x0001000053207984 */ /* 0x000ea80000000c00 */
[----:B------:R-:W3:Y:S04]  /*5160*/  LDS.128 R36, [R83+0x200] ;  /* 0x0002000053247984 */ /* 0x000ee80000000c00 */
[----:B------:R-:W4:Y:S04]  /*5170*/  LDS.128 R40, [R83+0x300] ;  /* 0x0003000053287984 */ /* 0x000f280000000c00 */
[----:B------:R-:W5:Y:S04]  /*5180*/  LDS.128 R44, [R80+0x200] ;  /* 0x00020000502c7984 */ /* 0x000f680000000c00 */
[----:B------:R-:W5:Y:S01]  /*5190*/  LDS.128 R48, [R80+0x210] ;  /* 0x0002100050307984 */ /* 0x000f620000000c00 */
[C---:B0-----:R-:W-:Y:S01]  /*51a0*/  FFMA R84, R20.reuse, R25, R74 ;  /* 0x0000001914547223 */ /* 0x041fe2000000004a */
[C---:B------:R-:W-:Y:S01]  /*51b0*/  FFMA R71, R20.reuse, R24, R71 ;  /* 0x0000001814477223 */ /* 0x040fe20000000047 */
[C---:B------:R-:W-:Y:S01]  /*51c0*/  FFMA R74, R20.reuse, R26, R73 ;  /* 0x0000001a144a7223 */ /* 0x040fe20000000049 */
[C---:B------:R-:W-:Y:S01]  /*51d0*/  FFMA R76, R20.reuse, R27, R76 ;  /* 0x0000001b144c7223 */ /* 0x040fe2000000004c */
[C---:B-1----:R-:W-:Y:S01]  /*51e0*/  FFMA R75, R20.reuse, R28, R75 ;  /* 0x0000001c144b7223 */ /* 0x042fe2000000004b */
[C---:B------:R-:W-:Y:S01]  /*51f0*/  FFMA R72, R20.reuse, R29, R72 ;  /* 0x0000001d14487223 */ /* 0x040fe20000000048 */
[C---:B------:R-:W-:Y:S01]  /*5200*/  FFMA R69, R20.reuse, R30, R69 ;  /* 0x0000001e14457223 */ /* 0x040fe20000000045 */
[----:B------:R-:W-:Y:S01]  /*5210*/  FFMA R20, R20, R31, R70 ;  /* 0x0000001f14147223 */ /* 0x000fe20000000046 */
[----:B--2---:R-:W-:Y:S01]  /*5220*/  FFMA R88, R32, R25, R59 ;  /* 0x0000001920587223 */ /* 0x004fe2000000003b */
[----:B------:R-:W-:Y:S01]  /*5230*/  FFMA R86, R24, R32, R63 ;  /* 0x0000002018567223 */ /* 0x000fe2000000003f */
[C---:B------:R-:W-:Y:S01]  /*5240*/  FFMA R19, R32.reuse, R26, R19 ;  /* 0x0000001a20137223 */ /* 0x040fe20000000013 */
[----:B------:R-:W-:Y:S01]  /*5250*/  FFMA R70, R32, R27, R10 ;  /* 0x0000001b20467223 */ /* 0x000fe2000000000a */
[----:B------:R-:W-:Y:S01]  /*5260*/  FFMA R17, R28, R32, R17 ;  /* 0x000000201c117223 */ /* 0x000fe20000000011 */
[C---:B------:R-:W-:Y:S01]  /*5270*/  FFMA R90, R32.reuse, R29, R8 ;  /* 0x0000001d205a7223 */ /* 0x040fe20000000008 */
[C---:B------:R-:W-:Y:S01]  /*5280*/  FFMA R59, R32.reuse, R30, R15 ;  /* 0x0000001e203b7223 */ /* 0x040fe2000000000f */
[----:B------:R-:W-:Y:S01]  /*5290*/  FFMA R6, R32, R31, R6 ;  /* 0x0000001f20067223 */ /* 0x000fe20000000006 */
[C---:B---3--:R-:W-:Y:S01]  /*52a0*/  FFMA R94, R36.reuse, R25, R11 ;  /* 0x00000019245e7223 */ /* 0x048fe2000000000b */
[----:B------:R-:W-:Y:S01]  /*52b0*/  FFMA R32, R36, R26, R9 ;  /* 0x0000001a24207223 */ /* 0x000fe20000000009 */
[C---:B------:R-:W-:Y:S01]  /*52c0*/  FFMA R92, R24.reuse, R36, R13 ;  /* 0x00000024185c7223 */ /* 0x040fe2000000000d */
[----:B------:R-:W0:Y:S01]  /*52d0*/  LDS.128 R8, [R80+0x400] ;  /* 0x0004000050087984 */ /* 0x000e220000000c00 */
[----:B----4-:R-:W-:Y:S01]  /*52e0*/  FFMA R98, R24, R40, R3 ;  /* 0x0000002818627223 */ /* 0x010fe20000000003 */
[----:B------:R-:W-:Y:S01]  /*52f0*/  FFMA R4, R36, R27, R4 ;  /* 0x0000001b24047223 */ /* 0x000fe20000000004 */
[----:B------:R-:W-:Y:S01]  /*5300*/  FFMA R63, R28, R36, R7 ;  /* 0x000000241c3f7223 */ /* 0x000fe20000000007 */
[C---:B------:R-:W-:Y:S01]  /*5310*/  FFMA R2, R36.reuse, R29, R2 ;  /* 0x0000001d24027223 */ /* 0x040fe20000000002 */
[C---:B------:R-:W-:Y:S01]  /*5320*/  FFMA R73, R36.reuse, R30, R5 ;  /* 0x0000001e24497223 */ /* 0x040fe20000000005 */
[----:B------:R-:W-:Y:S01]  /*5330*/  FFMA R0, R36, R31, R0 ;  /* 0x0000001f24007223 */ /* 0x000fe20000000000 */
[C---:B------:R-:W-:Y:S01]  /*5340*/  FFMA R96, R40.reuse, R25, R53 ;  /* 0x0000001928607223 */ /* 0x040fe20000000035 */
[C---:B------:R-:W-:Y:S01]  /*5350*/  FFMA R36, R40.reuse, R27, R12 ;  /* 0x0000001b28247223 */ /* 0x040fe2000000000c */
[C---:B------:R-:W-:Y:S01]  /*5360*/  FFMA R26, R40.reuse, R26, R55 ;  /* 0x0000001a281a7223 */ /* 0x040fe20000000037 */
[----:B------:R-:W-:Y:S01]  /*5370*/  FFMA R24, R40, R29, R14 ;  /* 0x0000001d28187223 */ /* 0x000fe2000000000e */
[C---:B-----5:R-:W-:Y:S01]  /*5380*/  FFMA R71, R44.reuse, R21, R71 ;  /* 0x000000152c477223 */ /* 0x060fe20000000047 */
[C---:B------:R-:W-:Y:S01]  /*5390*/  FFMA R3, R44.reuse, R33, R86 ;  /* 0x000000212c037223 */ /* 0x040fe20000000056 */
[C---:B------:R-:W-:Y:S01]  /*53a0*/  FFMA R25, R44.reuse, R37, R92 ;  /* 0x000000252c197223 */ /* 0x040fe2000000005c */
[----:B------:R-:W-:Y:S01]  /*53b0*/  FFMA R27, R44, R41, R98 ;  /* 0x000000292c1b7223 */ /* 0x000fe20000000062 */
[----:B------:R-:W-:Y:S01]  /*53c0*/  FFMA R57, R28, R40, R57 ;  /* 0x000000281c397223 */ /* 0x000fe20000000039 */
[----:B------:R-:W-:Y:S01]  /*53d0*/  FFMA R29, R21, R45, R84 ;  /* 0x0000002d151d7223 */ /* 0x000fe20000000054 */
[C---:B------:R-:W-:Y:S01]  /*53e0*/  FFMA R88, R45.reuse, R33, R88 ;  /* 0x000000212d587223 */ /* 0x040fe20000000058 */
[C---:B------:R-:W-:Y:S01]  /*53f0*/  FFMA R53, R45.reuse, R37, R94 ;  /* 0x000000252d357223 */ /* 0x040fe2000000005e */
[----:B------:R-:W-:Y:S01]  /*5400*/  FFMA R55, R45, R41, R96 ;  /* 0x000000292d377223 */ /* 0x000fe20000000060 */
[----:B------:R-:W1:Y:S01]  /*5410*/  LDS.128 R12, [R80+0x410] ;  /* 0x00041000500c7984 */ /* 0x000e620000000c00 */
[----:B------:R-:W-:Y:S01]  /*5420*/  FFMA R85, R21, R47, R76 ;  /* 0x0000002f15557223 */ /* 0x000fe2000000004c */
[C---:B------:R-:W-:Y:S01]  /*5430*/  FFMA R70, R47.reuse, R33, R70 ;  /* 0x000000212f467223 */ /* 0x040fe20000000046 */
[CC--:B------:R-:W-:Y:S01]  /*5440*/  FFMA R87, R47.reuse, R37.reuse, R4 ;  /* 0x000000252f577223 */ /* 0x0c0fe20000000004 */
[----:B------:R-:W-:Y:S01]  /*5450*/  FFMA R45, R46, R37, R32 ;  /* 0x000000252e2d7223 */ /* 0x000fe20000000020 */
[----:B------:R-:W-:Y:S01]  /*5460*/  FFMA R47, R47, R41, R36 ;  /* 0x000000292f2f7223 */ /* 0x000fe20000000024 */
[----:B------:R-:W-:Y:S01]  /*5470*/  FFMA R28, R51, R33, R6 ;  /* 0x00000021331c7223 */ /* 0x000fe20000000006 */
[----:B------:R-:W-:Y:S01]  /*5480*/  FFMA R61, R40, R30, R61 ;  /* 0x0000001e283d7223 */ /* 0x000fe2000000003d */
[----:B------:R-:W2:Y:S01]  /*5490*/  LDS.128 R4, [R80+0x600] ;  /* 0x0006000050047984 */ /* 0x000ea20000000c00 */
[-C--:B------:R-:W-:Y:S01]  /*54a0*/  FFMA R83, R46, R41.reuse, R26 ;  /* 0x000000292e537223 */ /* 0x080fe2000000001a */
[----:B------:R-:W-:Y:S01]  /*54b0*/  FFMA R30, R49, R41, R24 ;  /* 0x00000029311e7223 */ /* 0x000fe20000000018 */
[----:B------:R-:W-:Y:S01]  /*54c0*/  FFMA R18, R40, R31, R18 ;  /* 0x0000001f28127223 */ /* 0x000fe20000000012 */
[C---:B------:R-:W-:Y:S01]  /*54d0*/  FFMA R31, R21.reuse, R46, R74 ;  /* 0x0000002e151f7223 */ /* 0x040fe2000000004a */
[----:B------:R-:W-:Y:S01]  /*54e0*/  FFMA R19, R46, R33, R19 ;  /* 0x000000212e137223 */ /* 0x000fe20000000013 */
[C---:B------:R-:W-:Y:S01]  /*54f0*/  FFMA R75, R48.reuse, R21, R75 ;  /* 0x00000015304b7223 */ /* 0x040fe2000000004b */
[C---:B------:R-:W-:Y:S01]  /*5500*/  FFMA R89, R21.reuse, R49, R72 ;  /* 0x0000003115597223 */ /* 0x040fe20000000048 */
[C---:B------:R-:W-:Y:S01]  /*5510*/  FFMA R69, R21.reuse, R50, R69 ;  /* 0x0000003215457223 */ /* 0x040fe20000000045 */
[----:B------:R-:W-:Y:S01]  /*5520*/  FFMA R20, R21, R51, R20 ;  /* 0x0000003315147223 */ /* 0x000fe20000000014 */
[-C--:B------:R-:W-:Y:S01]  /*5530*/  FFMA R17, R48, R33.reuse, R17 ;  /* 0x0000002130117223 */ /* 0x080fe20000000011 */
[CC--:B------:R-:W-:Y:S01]  /*5540*/  FFMA R90, R49.reuse, R33.reuse, R90 ;  /* 0x00000021315a7223 */ /* 0x0c0fe2000000005a */
[C---:B0-----:R-:W-:Y:S01]  /*5550*/  FFMA R71, R8.reuse, R22, R71 ;  /* 0x0000001608477223 */ /* 0x041fe20000000047 */
[C---:B------:R-:W-:Y:S01]  /*5560*/  FFMA R36, R8.reuse, R34, R3 ;  /* 0x0000002208247223 */ /* 0x040fe20000000003 */
[C---:B------:R-:W-:Y:S01]  /*5570*/  FFMA R32, R8.reuse, R38, R25 ;  /* 0x0000002608207223 */ /* 0x040fe20000000019 */
[----:B------:R-:W-:Y:S01]  /*5580*/  FFMA R8, R8, R42, R27 ;  /* 0x0000002a08087223 */ /* 0x000fe2000000001b */
[----:B------:R-:W-:Y:S01]  /*5590*/  FFMA R59, R50, R33, R59 ;  /* 0x00000021323b7223 */ /* 0x000fe2000000003b */
[----:B------:R-:W0:Y:S01]  /*55a0*/  LDS.128 R24, [R80+0x610] ;  /* 0x0006100050187984 */ /* 0x000e220000000c00 */
[-C--:B------:R-:W-:Y:S01]  /*55b0*/  FFMA R63, R48, R37.reuse, R63 ;  /* 0x00000025303f7223 */ /* 0x080fe2000000003f */
[-C--:B------:R-:W-:Y:S01]  /*55c0*/  FFMA R2, R49, R37.reuse, R2 ;  /* 0x0000002531027223 */ /* 0x080fe20000000002 */
[-C--:B------:R-:W-:Y:S01]  /*55d0*/  FFMA R73, R50, R37.reuse, R73 ;  /* 0x0000002532497223 */ /* 0x080fe20000000049 */
[C---:B------:R-:W-:Y:S01]  /*55e0*/  FFMA R0, R51.reuse, R37, R0 ;  /* 0x0000002533007223 */ /* 0x040fe20000000000 */
[-C--:B------:R-:W-:Y:S01]  /*55f0*/  FFMA R57, R48, R41.reuse, R57 ;  /* 0x0000002930397223 */ /* 0x080fe20000000039 */
[-C--:B------:R-:W-:Y:S01]  /*5600*/  FFMA R61, R50, R41.reuse, R61 ;  /* 0x00000029323d7223 */ /* 0x080fe2000000003d */
        /* <DEDUP_REMOVED lines=9> */
[----:B------:R-:W-:Y:S01]  /*56a0*/  FFMA R76, R22, R11, R85 ;  /* 0x0000000b164c7223 */ /* 0x000fe20000000055 */
[C---:B------:R-:W-:Y:S01]  /*56b0*/  FFMA R70, R11.reuse, R34, R70 ;  /* 0x000000220b467223 */ /* 0x040fe20000000046 */
[C---:B------:R-:W-:Y:S01]  /*56c0*/  FFMA R50, R11.reuse, R38, R87 ;  /* 0x000000260b327223 */ /* 0x040fe20000000057 */
[----:B------:R-:W-:Y:S01]  /*56d0*/  FFMA R72, R11, R42, R47 ;  /* 0x0000002a0b487223 */ /* 0x000fe2000000002f */
[----:B-1----:R-:W-:Y:S01]  /*56e0*/  FFMA R75, R12, R22, R75 ;  /* 0x000000160c4b7223 */ /* 0x002fe2000000004b */
[C---:B------:R-:W-:Y:S01]  /*56f0*/  FFMA R84, R22.reuse, R13, R89 ;  /* 0x0000000d16547223 */ /* 0x040fe20000000059 */
[C---:B------:R-:W-:Y:S01]  /*5700*/  FFMA R69, R22.reuse, R14, R69 ;  /* 0x0000000e16457223 */ /* 0x040fe20000000045 */
[----:B------:R-:W-:Y:S01]  /*5710*/  FFMA R20, R22, R15, R20 ;  /* 0x0000000f16147223 */ /* 0x000fe20000000014 */
[-C--:B------:R-:W-:Y:S01]  /*5720*/  FFMA R17, R12, R34.reuse, R17 ;  /* 0x000000220c117223 */ /* 0x080fe20000000011 */
[-C--:B------:R-:W-:Y:S01]  /*5730*/  FFMA R90, R13, R34.reuse, R90 ;  /* 0x000000220d5a7223 */ /* 0x080fe2000000005a */
[-C--:B------:R-:W-:Y:S01]  /*5740*/  FFMA R21, R14, R34.reuse, R59 ;  /* 0x000000220e157223 */ /* 0x080fe2000000003b */
        /* <DEDUP_REMOVED lines=11> */
[C---:B------:R-:W-:Y:S01]  /*5800*/  FFMA R13, R4.reuse, R39, R32 ;  /* 0x00000027040d7223 */ /* 0x040fe20000000020 */
[-C--:B------:R-:W-:Y:S01]  /*5810*/  FFMA R3, R4, R43.reuse, R8 ;  /* 0x0000002b04037223 */ /* 0x080fe20000000008 */
[C---:B------:R-:W-:Y:S01]  /*5820*/  FFMA R55, R6.reuse, R43, R10 ;  /* 0x0000002b06377223 */ /* 0x040fe2000000000a */
[----:B------:R-:W-:Y:S01]  /*5830*/  FFMA R74, R23, R5, R74 ;  /* 0x00000005174a7223 */ /* 0x000fe2000000004a */
[C---:B------:R-:W-:Y:S01]  /*5840*/  FFMA R59, R5.reuse, R35, R88 ;  /* 0x00000023053b7223 */ /* 0x040fe20000000058 */
[C---:B------:R-:W-:Y:S01]  /*5850*/  FFMA R11, R5.reuse, R39, R40 ;  /* 0x00000027050b7223 */ /* 0x040fe20000000028 */
[----:B------:R-:W-:Y:S01]  /*5860*/  FFMA R53, R5, R43, R44 ;  /* 0x0000002b05357223 */ /* 0x000fe2000000002c */
[C---:B------:R-:W-:Y:S01]  /*5870*/  FFMA R73, R23.reuse, R6, R46 ;  /* 0x0000000617497223 */ /* 0x040fe2000000002e */
[C---:B------:R-:W-:Y:S01]  /*5880*/  FFMA R19, R6.reuse, R35, R19 ;  /* 0x0000002306137223 */ /* 0x040fe20000000013 */
[----:B------:R-:W-:Y:S01]  /*5890*/  FFMA R9, R6, R39, R48 ;  /* 0x0000002706097223 */ /* 0x000fe20000000030 */
[----:B------:R-:W-:Y:S01]  /*58a0*/  FFMA R76, R23, R7, R76 ;  /* 0x00000007174c7223 */ /* 0x000fe2000000004c */
[C---:B------:R-:W-:Y:S01]  /*58b0*/  FFMA R10, R7.reuse, R35, R70 ;  /* 0x00000023070a7223 */ /* 0x040fe20000000046 */
[C---:B------:R-:W-:Y:S01]  /*58c0*/  FFMA R4, R7.reuse, R39, R50 ;  /* 0x0000002707047223 */ /* 0x040fe20000000032 */
[----:B------:R-:W-:Y:S01]  /*58d0*/  FFMA R12, R7, R43, R72 ;  /* 0x0000002b070c7223 */ /* 0x000fe20000000048 */
[C---:B0-----:R-:W-:Y:S01]  /*58e0*/  FFMA R75, R24.reuse, R23, R75 ;  /* 0x00000017184b7223 */ /* 0x041fe2000000004b */
        /* <DEDUP_REMOVED lines=15> */
[----:B------:R-:W-:Y:S06]  /*59e0*/  @P0 BRA `(.L_x_58) ;  /* 0xfffffff400b00947 */ /* 0x000fec000383ffff */
[----:B------:R-:W-:Y:S01]  /*59f0*/  UIADD3 UR4, UPT, UPT, UR8, 0x3f, URZ ;  /* 0x0000003f08047890 */ /* 0x000fe2000fffe0ff */
[----:B------:R-:W-:Y:S02]  /*5a00*/  IADD3 R65, PT, PT, R65, 0x1, RZ ;  /* 0x0000000141417810 */ /* 0x000fe40007ffe0ff */
[----:B------:R-:W-:Y:S01]  /*5a10*/  MOV R80, R79 ;  /* 0x0000004f00507202 */ /* 0x000fe20000000f00 */
[----:B------:R-:W-:Y:S01]  /*5a20*/  USHF.R.U32.HI UR4, URZ, 0x6, UR4 ;  /* 0x00000006ff047899 */ /* 0x000fe20008011604 */
[----:B------:R-:W-:Y:S02]  /*5a30*/  MOV R79, R78 ;  /* 0x0000004e004f7202 */ /* 0x000fe40000000f00 */
[----:B------:R-:W-:Y:S02]  /*5a40*/  MOV R78, R77 ;  /* 0x0000004d004e7202 */ /* 0x000fe40000000f00 */
[----:B------:R-:W-:Y:S02]  /*5a50*/  MOV R77, R82 ;  /* 0x00000052004d7202 */ /* 0x000fe40000000f00 */
[----:B------:R-:W-:-:S13]  /*5a60*/  ISETP.NE.AND P0, PT, R65, UR4, PT ;  /* 0x0000000441007c0c */ /* 0x000fda000bf05270 */
[----:B------:R-:W-:Y:S05]  /*5a70*/  @P0 BRA `(.L_x_59) ;  /* 0xffffffa800540947 */ /* 0x000fea000383ffff */
.L_x_0:
[C---:B------:R-:W-:Y:S01]  /*5a80*/  ISETP.GE.AND P0, PT, R67.reuse, UR8, PT ;  /* 0x0000000843007c0c */ /* 0x040fe2000bf06270 */
[----:B------:R-:W0:Y:S01]  /*5a90*/  LDCU UR4, c[0x0][0x39c] ;  /* 0x00007380ff0477ac */ /* 0x000e220008000800 */
[----:B------:R-:W-:Y:S02]  /*5aa0*/  IADD3 R21, PT, PT, R67, 0x1, RZ ;  /* 0x0000000143157810 */ /* 0x000fe40007ffe0ff */
[----:B------:R-:W-:Y:S02]  /*5ab0*/  FSETP.GEU.AND P3, PT, |R62|, 1.175494350822287508e-38, PT ;  /* 0x008000003e00780b */ /* 0x000fe40003f6e200 */
[----:B------:R-:W-:Y:S02]  /*5ac0*/  ISETP.GE.AND P2, PT, R21, UR8, PT ;  /* 0x0000000815007c0c */ /* 0x000fe4000bf46270 */
[----:B------:R-:W-:Y:S02]  /*5ad0*/  IADD3 R21, PT, PT, R67, 0x2, RZ ;  /* 0x0000000243157810 */ /* 0x000fe40007ffe0ff */
[----:B------:R-:W-:-:S02]  /*5ae0*/  FSETP.GEU.AND P4, PT, |R64|, 1.175494350822287508e-38, PT ;  /* 0x008000004000780b */ /* 0x000fc40003f8e200 */
[----:B------:R-:W-:Y:S01]  /*5af0*/  FSETP.GEU.AND P5, PT, |R66|, 1.175494350822287508e-38, PT ;  /* 0x008000004200780b */ /* 0x000fe20003fae200 */
[----:B------:R-:W1:Y:S01]  /*5b00*/  @!P0 LDC.64 R32, c[0x0][0x3a0] ;  /* 0x0000e800ff208b82 */ /* 0x000e620000000a00 */
[----:B------:R-:W-:Y:S02]  /*5b10*/  ISETP.GE.AND P1, PT, R21, UR8, PT ;  /* 0x0000000815007c0c */ /* 0x000fe4000bf26270 */
[----:B------:R-:W-:Y:S01]  /*5b20*/  MOV R44, 0x4b800000 ;  /* 0x4b800000002c7802 */ /* 0x000fe20000000f00 */
[----:B------:R-:W-:Y:S01]  /*5b30*/  @!P3 FMUL R62, R62, 16777216 ;  /* 0x4b8000003e3eb820 */ /* 0x000fe20000400000 */
[C---:B0-----:R-:W-:Y:S02]  /*5b40*/  IMAD R37, R67.reuse, UR4, R68 ;  /* 0x0000000443257c24 */ /* 0x041fe4000f8e0244 */
[----:B------:R-:W-:Y:S01]  /*5b50*/  FSEL R21, R44, 1, !P3 ;  /* 0x3f8000002c157808 */ /* 0x000fe20005800000 */
[----:B------:R-:W0:Y:S01]  /*5b60*/  MUFU.RCP R20, R62 ;  /* 0x0000003e00147308 */ /* 0x000e220000001000 */
[----:B------:R-:W2:Y:S01]  /*5b70*/  @!P2 LDC.64 R24, c[0x0][0x3a0] ;  /* 0x0000e800ff18ab82 */ /* 0x000ea20000000a00 */
[----:B------:R-:W-:Y:S01]  /*5b80*/  @!P4 FMUL R64, R64, 16777216 ;  /* 0x4b8000004040c820 */ /* 0x000fe20000400000 */
[----:B------:R-:W-:Y:S01]  /*5b90*/  IADD3 R67, PT, PT, R67, 0x3, RZ ;  /* 0x0000000343437810 */ /* 0x000fe20007ffe0ff */
[----:B------:R-:W-:Y:S01]  /*5ba0*/  @!P5 FMUL R66, R66, 16777216 ;  /* 0x4b8000004242d820 */ /* 0x000fe20000400000 */
[----:B------:R-:W-:-:S02]  /*5bb0*/  FSEL R27, R44, 1, !P5 ;  /* 0x3f8000002c1b7808 */ /* 0x000fc40006800000 */
[----:B------:R-:W-:Y:S01]  /*5bc0*/  FSETP.GEU.AND P3, PT, |R16|, 1.175494350822287508e-38, PT ;  /* 0x008000001000780b */ /* 0x000fe20003f6e200 */
[----:B------:R-:W3:Y:S01]  /*5bd0*/  MUFU.RCP R22, R64 ;  /* 0x0000004000167308 */ /* 0x000ee20000001000 */
[----:B------:R-:W4:Y:S07]  /*5be0*/  @!P1 LDC.64 R34, c[0x0][0x3a0] ;  /* 0x0000e800ff229b82 */ /* 0x000f2e0000000a00 */
[----:B------:R-:W5:Y:S01]  /*5bf0*/  MUFU.RCP R26, R66 ;  /* 0x00000042001a7308 */ /* 0x000f620000001000 */
[----:B0-----:R-:W-:Y:S01]  /*5c00*/  FMUL R23, R20, R21 ;  /* 0x0000001514177220 */ /* 0x001fe20000400000 */
[----:B------:R-:W-:Y:S01]  /*5c10*/  FSEL R21, R44, 1, !P4 ;  /* 0x3f8000002c157808 */ /* 0x000fe20006000000 */
[C---:B-1----:R-:W-:Y:S01]  /*5c20*/  @!P0 IMAD.WIDE R32, R37.reuse, 0x4, R32 ;  /* 0x0000000425208825 */ /* 0x042fe200078e0220 */
[----:B------:R-:W-:-:S03]  /*5c30*/  IADD3 R37, PT, PT, R37, UR4, RZ ;  /* 0x0000000425257c10 */ /* 0x000fc6000fffe0ff */
[C---:B------:R-:W-:Y:S01]  /*5c40*/  FMUL R28, R23.reuse, R71 ;  /* 0x00000047171c7220 */ /* 0x040fe20000400000 */
[C---:B------:R-:W-:Y:S01]  /*5c50*/  FMUL R29, R23.reuse, R74 ;  /* 0x0000004a171d7220 */ /* 0x040fe20000400000 */
[C---:B------:R-:W-:Y:S01]  /*5c60*/  FMUL R30, R23.reuse, R73 ;  /* 0x00000049171e7220 */ /* 0x040fe20000400000 */
[----:B------:R-:W-:Y:S01]  /*5c70*/  FMUL R31, R23, R76 ;  /* 0x0000004c171f7220 */ /* 0x000fe20000400000 */
[----:B------:R-:W-:Y:S01]  /*5c80*/  ISETP.GE.AND P4, PT, R67, UR8, PT ;  /* 0x0000000843007c0c */ /* 0x000fe2000bf86270 */
[----:B---3--:R-:W-:Y:S01]  /*5c90*/  FMUL R36, R22, R21 ;  /* 0x0000001516247220 */ /* 0x008fe20000400000 */
[----:B------:R-:W-:Y:S01]  /*5ca0*/  IADD3 R43, PT, PT, R37, UR4, RZ ;  /* 0x00000004252b7c10 */ /* 0x000fe2000fffe0ff */
[C---:B------:R-:W-:Y:S01]  /*5cb0*/  FMUL R20, R23.reuse, R75 ;  /* 0x0000004b17147220 */ /* 0x040fe20000400000 */
[C---:B------:R-:W-:Y:S01]  /*5cc0*/  FMUL R21, R23.reuse, R72 ;  /* 0x0000004817157220 */ /* 0x040fe20000400000 */
[C---:B------:R-:W-:Y:S01]  /*5cd0*/  FMUL R22, R23.reuse, R69 ;  /* 0x0000004517167220 */ /* 0x040fe20000400000 */
[----:B------:R0:W-:Y:S01]  /*5ce0*/  @!P0 STG.E.128 desc[UR10][R32.64], R28 ;  /* 0x0000001c20008986 */ /* 0x0001e2000c101d0a */
[----:B------:R-:W-:Y:S01]  /*5cf0*/  FMUL R23, R23, R70 ;  /* 0x0000004617177220 */ /* 0x000fe20000400000 */
[----:B-----5:R-:W-:Y:S01]  /*5d00*/  FMUL R42, R26, R27 ;  /* 0x0000001b1a2a7220 */ /* 0x020fe20000400000 */
[----:B--2---:R-:W-:-:S04]  /*5d10*/  @!P2 IMAD.WIDE R40, R37, 0x4, R24 ;  /* 0x000000042528a825 */ /* 0x004fc800078e0218 */
[C---:B------:R-:W-:Y:S01]  /*5d20*/  FMUL R24, R36.reuse, R63 ;  /* 0x0000003f24187220 */ /* 0x040fe20000400000 */
[C---:B------:R-:W-:Y:S01]  /*5d30*/  FMUL R25, R36.reuse, R59 ;  /* 0x0000003b24197220 */ /* 0x040fe20000400000 */
[C---:B------:R-:W-:Y:S01]  /*5d40*/  FMUL R26, R36.reuse, R19 ;  /* 0x00000013241a7220 */ /* 0x040fe20000400000 */
[----:B------:R-:W-:Y:S01]  /*5d50*/  FMUL R27, R36, R10 ;  /* 0x0000000a241b7220 */ /* 0x000fe20000400000 */
[C---:B------:R-:W-:Y:S01]  /*5d60*/  FMUL R37, R42.reuse, R11 ;  /* 0x0000000b2a257220 */ /* 0x040fe20000400000 */
[----:B------:R-:W-:Y:S01]  /*5d70*/  FMUL R38, R42, R9 ;  /* 0x000000092a267220 */ /* 0x000fe20000400000 */
[----:B----4-:R-:W-:-:S04]  /*5d80*/  @!P1 IMAD.WIDE R34, R43, 0x4, R34 ;  /* 0x000000042b229825 */ /* 0x010fc800078e0222 */
[C---:B------:R-:W-:Y:S01]  /*5d90*/  FMUL R39, R42.reuse, R4 ;  /* 0x000000042a277220 */ /* 0x040fe20000400000 */
[C---:B------:R-:W-:Y:S01]  /*5da0*/  FMUL R9, R42.reuse, R2 ;  /* 0x000000022a097220 */ /* 0x040fe20000400000 */
[C---:B------:R-:W-:Y:S01]  /*5db0*/  FMUL R10, R42.reuse, R5 ;  /* 0x000000052a0a7220 */ /* 0x040fe20000400000 */
[----:B------:R-:W-:Y:S01]  /*5dc0*/  FMUL R11, R42, R0 ;  /* 0x000000002a0b7220 */ /* 0x000fe20000400000 */
[----:B------:R1:W-:Y:S01]  /*5dd0*/  @!P0 STG.E.128 desc[UR10][R32.64+0x10], R20 ;  /* 0x0000101420008986 */ /* 0x0003e2000c101d0a */
[----:B------:R-:W-:Y:S01]  /*5de0*/  IADD3 R43, PT, PT, R43, UR4, RZ ;  /* 0x000000042b2b7c10 */ /* 0x000fe2000fffe0ff */
[----:B------:R-:W-:Y:S01]  /*5df0*/  @!P3 FMUL R16, R16, 16777216 ;  /* 0x4b8000001010b820 */ /* 0x000fe20000400000 */
[C---:B0-----:R-:W-:Y:S01]  /*5e00*/  FMUL R28, R36.reuse, R17 ;  /* 0x00000011241c7220 */ /* 0x041fe20000400000 */
[C---:B------:R-:W-:Y:S01]  /*5e10*/  FMUL R29, R36.reuse, R8 ;  /* 0x00000008241d7220 */ /* 0x040fe20000400000 */
[C---:B------:R-:W-:Y:S01]  /*5e20*/  FMUL R30, R36.reuse, R15 ;  /* 0x0000000f241e7220 */ /* 0x040fe20000400000 */
[----:B------:R-:W-:Y:S01]  /*5e30*/  FMUL R31, R36, R6 ;  /* 0x00000006241f7220 */ /* 0x000fe20000400000 */
[C---:B------:R-:W-:Y:S01]  /*5e40*/  FMUL R36, R42.reuse, R13 ;  /* 0x0000000d2a247220 */ /* 0x040fe20000400000 */
[----:B------:R-:W-:Y:S01]  /*5e50*/  FMUL R8, R42, R7 ;  /* 0x000000072a087220 */ /* 0x000fe20000400000 */
[----:B------:R1:W-:Y:S04]  /*5e60*/  @!P2 STG.E.128 desc[UR10][R40.64], R24 ;  /* 0x000000182800a986 */ /* 0x0003e8000c101d0a */
[----:B------:R1:W-:Y:S04]  /*5e70*/  @!P2 STG.E.128 desc[UR10][R40.64+0x10], R28 ;  /* 0x0000101c2800a986 */ /* 0x0003e8000c101d0a */
[----:B------:R1:W-:Y:S04]  /*5e80*/  @!P1 STG.E.128 desc[UR10][R34.64], R36 ;  /* 0x0000002422009986 */ /* 0x0003e8000c101d0a */
[----:B------:R1:W-:Y:S01]  /*5e90*/  @!P1 STG.E.128 desc[UR10][R34.64+0x10], R8 ;  /* 0x0000100822009986 */ /* 0x0003e2000c101d0a */
[----:B------:R-:W-:Y:S05]  /*5ea0*/  @P4 EXIT ;  /* 0x000000000000494d */ /* 0x000fea0003800000 */
[----:B------:R-:W0:Y:S01]  /*5eb0*/  LDC.64 R4, c[0x0][0x3a0] ;  /* 0x0000e800ff047b82 */ /* 0x000e220000000a00 */
[----:B------:R-:W2:Y:S01]  /*5ec0*/  MUFU.RCP R0, R16 ;  /* 0x0000001000007308 */ /* 0x000ea20000001000 */
[----:B------:R-:W-:-:S05]  /*5ed0*/  FSEL R7, R44, 1, !P3 ;  /* 0x3f8000002c077808 */ /* 0x000fca0005800000 */
[----:B--2---:R-:W-:-:S04]  /*5ee0*/  FMUL R0, R0, R7 ;  /* 0x0000000700007220 */ /* 0x004fc80000400000 */
[C---:B------:R-:W-:Y:S01]  /*5ef0*/  FMUL R52, R0.reuse, R3 ;  /* 0x0000000300347220 */ /* 0x040fe20000400000 */
[----:B------:R-:W-:Y:S01]  /*5f00*/  FMUL R54, R0, R55 ;  /* 0x0000003700367220 */ /* 0x000fe20000400000 */
[----:B0-----:R-:W-:-:S04]  /*5f10*/  IMAD.WIDE R2, R43, 0x4, R4 ;  /* 0x000000042b027825 */ /* 0x001fc800078e0204 */
[C---:B------:R-:W-:Y:S01]  /*5f20*/  FMUL R53, R0.reuse, R53 ;  /* 0x0000003500357220 */ /* 0x040fe20000400000 */
[C---:B------:R-:W-:Y:S01]  /*5f30*/  FMUL R55, R0.reuse, R12 ;  /* 0x0000000c00377220 */ /* 0x040fe20000400000 */
[C---:B------:R-:W-:Y:S01]  /*5f40*/  FMUL R4, R0.reuse, R57 ;  /* 0x0000003900047220 */ /* 0x040fe20000400000 */
[C---:B------:R-:W-:Y:S01]  /*5f50*/  FMUL R5, R0.reuse, R14 ;  /* 0x0000000e00057220 */ /* 0x040fe20000400000 */
[C---:B------:R-:W-:Y:S01]  /*5f60*/  FMUL R6, R0.reuse, R61 ;  /* 0x0000003d00067220 */ /* 0x040fe20000400000 */
[----:B------:R-:W-:Y:S01]  /*5f70*/  FMUL R7, R0, R18 ;  /* 0x0000001200077220 */ /* 0x000fe20000400000 */
[----:B------:R-:W-:Y:S04]  /*5f80*/  STG.E.128 desc[UR10][R2.64], R52 ;  /* 0x0000003402007986 */ /* 0x000fe8000c101d0a */
[----:B------:R-:W-:Y:S01]  /*5f90*/  STG.E.128 desc[UR10][R2.64+0x10], R4 ;  /* 0x0000100402007986 */ /* 0x000fe2000c101d0a */
[----:B------:R-:W-:Y:S05]  /*5fa0*/  EXIT ;  /* 0x000000000000794d */ /* 0x000fea0003800000 */
.L_x_60:
[----:B------:R-:W-:-:S00]  /*5fb0*/  BRA `(.L_x_60) ;  /* 0xfffffffc00fc7947 */ /* 0x000fc0000383ffff */
[----:B------:R-:W-:-:S00]  /*5fc0*/  NOP ;  /* 0x0000000000007918 */ /* 0x000fc00000000000 */
        /* <DEDUP_REMOVED lines=11> */
.L_x_61:


//--------------------- .nv.shared._Z16_attentionKernelILi16ELi16ELi4ELi8EEvPKfS1_S1_iiPf --------------------------
	.section	.nv.shared._Z16_attentionKernelILi16ELi16ELi4ELi8EEvPKfS1_S1_iiPf,"aw",@nobits
	.sectionflags	@""
	.align	4
.nv.shared._Z16_attentionKernelILi16ELi16ELi4ELi8EEvPKfS1_S1_iiPf:
	.zero		50176


//--------------------- .nv.shared.reserved.0     --------------------------
	.section	.nv.shared.reserved.0,"aw",@nobits
	.weak		__nv_reservedSMEM_offset_0_alias
	.size		__nv_reservedSMEM_offset_0_alias, 0, 64
	.other		__nv_reservedSMEM_offset_0_alias,@"STO_CUDA_RESERVED_SHARED STV_DEFAULT"
__nv_reservedSMEM_offset_0_alias:
	.zero		0
	.zero		64


//--------------------- .nv.global                --------------------------
	.section	.nv.global,"aw",@nobits
.nv.global:
	.type		_ZN34_INTERNAL_acf2ee17_4_k_cu_93dd87b44cuda3std3__48in_placeE,@object
	.size		_ZN34_INTERNAL_acf2ee17_4_k_cu_93dd87b44cuda3std3__48in_placeE,(_ZN34_INTERNAL_acf2ee17_4_k_cu_93dd87b44cuda3std6ranges3__45__cpo8distanceE - _ZN34_INTERNAL_acf2ee17_4_k_cu_93dd87b44cuda3std3__48in_placeE)
_ZN34_INTERNAL_acf2ee17_4_k_cu_93dd87b44cuda3std3__48in_placeE:
	.zero		1
	.type		_ZN34_INTERNAL_acf2ee17_4_k_cu_93dd87b44cuda3std6ranges3__45__cpo8distanceE,@object
	.size		_ZN34_INTERNAL_acf2ee17_4_k_cu_93dd87b44cuda3std6ranges3__45__cpo8distanceE,(_ZN34_INTERNAL_acf2ee17_4_k_cu_93dd87b44cuda3std3__45__cpo6cbeginE - _ZN34_INTERNAL_acf2ee17_4_k_cu_93dd87b44cuda3std6ranges3__45__cpo8distanceE)
_ZN34_INTERNAL_acf2ee17_4_k_cu_93dd87b44cuda3std6ranges3__45__cpo8distanceE:
	.zero		1
	.type		_ZN34_INTERNAL_acf2ee17_4_k_cu_93dd87b44cuda3std3__45__cpo6cbeginE,@object
	.size		_ZN34_INTERNAL_acf2ee17_4_k_cu_93dd87b44cuda3std3__45__cpo6cbeginE,(_ZN34_INTERNAL_acf2ee17_4_k_cu_93dd87b44cuda3std6ranges3__45__cpo7advanceE - _ZN34_INTERNAL_acf2ee17_4_k_cu_93dd87b44cuda3std3__45__cpo6cbeginE)
_ZN34_INTERNAL_acf2ee17_4_k_cu_93dd87b44cuda3std3__45__cpo6cbeginE:
	.zero		1
	.type		_ZN34_INTERNAL_acf2ee17_4_k_cu_93dd87b44cuda3std6ranges3__45__cpo7advanceE,@object
	.size		_ZN34_INTERNAL_acf2ee17_4_k_cu_93dd87b44cuda3std6ranges3__45__cpo7advanceE,(_ZN34_INTERNAL_acf2ee17_4_k_cu_93dd87b44cuda3std3__45__cpo7crbeginE - _ZN34_INTERNAL_acf2ee17_4_k_cu_93dd87b44cuda3std6ranges3__45__cpo7advanceE)
_ZN34_INTERNAL_acf2ee17_4_k_cu_93dd87b44cuda3std6ranges3__45__cpo7advanceE:
	.zero		1
	.type		_ZN34_INTERNAL_acf2ee17_4_k_cu_93dd87b44cuda3std3__45__cpo7crbeginE,@object
	.size		_ZN34_INTERNAL_acf2ee17_4_k_cu_93dd87b44cuda3std3__45__cpo7crbeginE,(_ZN34_INTERNAL_acf2ee17_4_k_cu_93dd87b44cuda3std6ranges3__45__cpo4dataE - _ZN34_INTERNAL_acf2ee17_4_k_cu_93dd87b44cuda3std3__45__cpo7crbeginE)
_ZN34_INTERNAL_acf2ee17_4_k_cu_93dd87b44cuda3std3__45__cpo7crbeginE:
	.zero		1
	.type		_ZN34_INTERNAL_acf2ee17_4_k_cu_93dd87b44cuda3std6ranges3__45__cpo4dataE,@object
	.size		_ZN34_INTERNAL_acf2ee17_4_k_cu_93dd87b44cuda3std6ranges3__45__cpo4dataE,(_ZN34_INTERNAL_acf2ee17_4_k_cu_93dd87b44cuda3std6ranges3__45__cpo5beginE - _ZN34_INTERNAL_acf2ee17_4_k_cu_93dd87b44cuda3std6ranges3__45__cpo4dataE)
_ZN34_INTERNAL_acf2ee17_4_k_cu_93dd87b44cuda3std6ranges3__45__cpo4dataE:
	.zero		1
	.type		_ZN34_INTERNAL_acf2ee17_4_k_cu_93dd87b44cuda3std6ranges3__45__cpo5beginE,@object
	.size		_ZN34_INTERNAL_acf2ee17_4_k_cu_93dd87b44cuda3std6ranges3__45__cpo5beginE,(_ZN34_INTERNAL_acf2ee17_4_k_cu_93dd87b44cuda3std3__436_GLOBAL__N__acf2ee17_4_k_cu_93dd87b46ignoreE - _ZN34_INTERNAL_acf2ee17_4_k_cu_93dd87b44cuda3std6ranges3__45__cpo5beginE)
_ZN34_INTERNAL_acf2ee17_4_k_cu_93dd87b44cuda3std6ranges3__45__cpo5beginE:
	.zero		1
	.type		_ZN34_INTERNAL_acf2ee17_4_k_cu_93dd87b44cuda3std3__436_GLOBAL__N__acf2ee17_4_k_cu_93dd87b46ignoreE,@object
	.size		_ZN34_INTERNAL_acf2ee17_4_k_cu_93dd87b44cuda3std3__436_GLOBAL__N__acf2ee17_4_k_cu_93dd87b46ignoreE,(_ZN34_INTERNAL_acf2ee17_4_k_cu_93dd87b44cuda3std6ranges3__45__cpo4sizeE - _ZN34_INTERNAL_acf2ee17_4_k_cu_93dd87b44cuda3std3__436_GLOBAL__N__acf2ee17_4_k_cu_93dd87b46ignoreE)
_ZN34_INTERNAL_acf2ee17_4_k_cu_93dd87b44cuda3std3__436_GLOBAL__N__acf2ee17_4_k_cu_93dd87b46ignoreE:
	.zero		1
	.type		_ZN34_INTERNAL_acf2ee17_4_k_cu_93dd87b44cuda3std6ranges3__45__cpo4sizeE,@object
	.size		_ZN34_INTERNAL_acf2ee17_4_k_cu_93dd87b44cuda3std6ranges3__45__cpo4sizeE,(_ZN34_INTERNAL_acf2ee17_4_k_cu_93dd87b44cuda3std3__45__cpo5beginE - _ZN34_INTERNAL_acf2ee17_4_k_cu_93dd87b44cuda3std6ranges3__45__cpo4sizeE)
_ZN34_INTERNAL_acf2ee17_4_k_cu_93dd87b44cuda3std6ranges3__45__cpo4sizeE:
	.zero		1
	.type		_ZN34_INTERNAL_acf2ee17_4_k_cu_93dd87b44cuda3std3__45__cpo5beginE,@object
	.size		_ZN34_INTERNAL_acf2ee17_4_k_cu_93dd87b44cuda3std3__45__cpo5beginE,(_ZN34_INTERNAL_acf2ee17_4_k_cu_93dd87b44cuda3std6ranges3__45__cpo6cbeginE - _ZN34_INTERNAL_acf2ee17_4_k_cu_93dd87b44cuda3std3__45__cpo5beginE)
_ZN34_INTERNAL_acf2ee17_4_k_cu_93dd87b44cuda3std3__45__cpo5beginE:
	.zero		1
	.type		_ZN34_INTERNAL_acf2ee17_4_k_cu_93dd87b44cuda3std6ranges3__45__cpo6cbeginE,@object
	.size		_ZN34_INTERNAL_acf2ee17_4_k_cu_93dd87b44cuda3std6ranges3__45__cpo6cbeginE,(_ZN34_INTERNAL_acf2ee17_4_k_cu_93dd87b44cuda3std3__45__cpo6rbeginE - _ZN34_INTERNAL_acf2ee17_4_k_cu_93dd87b44cuda3std6ranges3__45__cpo6cbeginE)
_ZN34_INTERNAL_acf2ee17_4_k_cu_93dd87b44cuda3std6ranges3__45__cpo6cbeginE:
	.zero		1
	.type		_ZN34_INTERNAL_acf2ee17_4_k_cu_93dd87b44cuda3std3__45__cpo6rbeginE,@object
	.size		_ZN34_INTERNAL_acf2ee17_4_k_cu_93dd87b44cuda3std3__45__cpo6rbeginE,(_ZN34_INTERNAL_acf2ee17_4_k_cu_93dd87b44cuda3std6ranges3__45__cpo4nextE - _ZN34_INTERNAL_acf2ee17_4_k_cu_93dd87b44cuda3std3__45__cpo6rbeginE)
_ZN34_INTERNAL_acf2ee17_4_k_cu_93dd87b44cuda3std3__45__cpo6rbeginE:
	.zero		1
	.type		_ZN34_INTERNAL_acf2ee17_4_k_cu_93dd87b44cuda3std6ranges3__45__cpo4nextE,@object
	.size		_ZN34_INTERNAL_acf2ee17_4_k_cu_93dd87b44cuda3std6ranges3__45__cpo4nextE,(_ZN34_INTERNAL_acf2ee17_4_k_cu_93dd87b44cuda3std6ranges3__45__cpo4swapE - _ZN34_INTERNAL_acf2ee17_4_k_cu_93dd87b44cuda3std6ranges3__45__cpo4nextE)
_ZN34_INTERNAL_acf2ee17_4_k_cu_93dd87b44cuda3std6ranges3__45__cpo4nextE:
	.zero		1
	.type		_ZN34_INTERNAL_acf2ee17_4_k_cu_93dd87b44cuda3std6ranges3__45__cpo4swapE,@object
	.size		_ZN34_INTERNAL_acf2ee17_4_k_cu_93dd87b44cuda3std6ranges3__45__cpo4swapE,(_ZN34_INTERNAL_acf2ee17_4_k_cu_93dd87b44cuda3std3__420unreachable_sentinelE - _ZN34_INTERNAL_acf2ee17_4_k_cu_93dd87b44cuda3std6ranges3__45__cpo4swapE)
_ZN34_INTERNAL_acf2ee17_4_k_cu_93dd87b44cuda3std6ranges3__45__cpo4swapE:
	.zero		1
	.type		_ZN34_INTERNAL_acf2ee17_4_k_cu_93dd87b44cuda3std3__420unreachable_sentinelE,@object
	.size		_ZN34_INTERNAL_acf2ee17_4_k_cu_93dd87b44cuda3std3__420unreachable_sentinelE,(_ZN34_INTERNAL_acf2ee17_4_k_cu_93dd87b46thrust24THRUST_300001_SM_1000_NS6system6detail10sequential3seqE - _ZN34_INTERNAL_acf2ee17_4_k_cu_93dd87b44cuda3std3__420unreachable_sentinelE)
_ZN34_INTERNAL_acf2ee17_4_k_cu_93dd87b44cuda3std3__420unreachable_sentinelE:
	.zero		1
	.type		_ZN34_INTERNAL_acf2ee17_4_k_cu_93dd87b46thrust24THRUST_300001_SM_1000_NS6system6detail10sequential3seqE,@object
	.size		_ZN34_INTERNAL_acf2ee17_4_k_cu_93dd87b46thrust24THRUST_300001_SM_1000_NS6system6detail10sequential3seqE,(_ZN34_INTERNAL_acf2ee17_4_k_cu_93dd87b44cuda3std3__45__cpo4cendE - _ZN34_INTERNAL_acf2ee17_4_k_cu_93dd87b46thrust24THRUST_300001_SM_1000_NS6system6detail10sequential3seqE)
_ZN34_INTERNAL_acf2ee17_4_k_cu_93dd87b46thrust24THRUST_300001_SM_1000_NS6system6detail10sequential3seqE:
	.zero		1
	.type		_ZN34_INTERNAL_acf2ee17_4_k_cu_93dd87b44cuda3std3__45__cpo4cendE,@object
	.size		_ZN34_INTERNAL_acf2ee17_4_k_cu_93dd87b44cuda3std3__45__cpo4cendE,(_ZN34_INTERNAL_acf2ee17_4_k_cu_93dd87b44cuda3std6ranges3__45__cpo9iter_swapE - _ZN34_INTERNAL_acf2ee17_4_k_cu_93dd87b44cuda3std3__45__cpo4cendE)
_ZN34_INTERNAL_acf2ee17_4_k_cu_93dd87b44cuda3std3__45__cpo4cendE:
	.zero		1
	.type		_ZN34_INTERNAL_acf2ee17_4_k_cu_93dd87b44cuda3std6ranges3__45__cpo9iter_swapE,@object
	.size		_ZN34_INTERNAL_acf2ee17_4_k_cu_93dd87b44cuda3std6ranges3__45__cpo9iter_swapE,(_ZN34_INTERNAL_acf2ee17_4_k_cu_93dd87b44cuda3std3__45__cpo5crendE - _ZN34_INTERNAL_acf2ee17_4_k_cu_93dd87b44cuda3std6ranges3__45__cpo9iter_swapE)
_ZN34_INTERNAL_acf2ee17_4_k_cu_93dd87b44cuda3std6ranges3__45__cpo9iter_swapE:
	.zero		1
	.type		_ZN34_INTERNAL_acf2ee17_4_k_cu_93dd87b44cuda3std3__45__cpo5crendE,@object
	.size		_ZN34_INTERNAL_acf2ee17_4_k_cu_93dd87b44cuda3std3__45__cpo5crendE,(_ZN34_INTERNAL_acf2ee17_4_k_cu_93dd87b44cuda3std6ranges3__45__cpo5cdataE - _ZN34_INTERNAL_acf2ee17_4_k_cu_93dd87b44cuda3std3__45__cpo5crendE)
_ZN34_INTERNAL_acf2ee17_4_k_cu_93dd87b44cuda3std3__45__cpo5crendE:
	.zero		1
	.type		_ZN34_INTERNAL_acf2ee17_4_k_cu_93dd87b44cuda3std6ranges3__45__cpo5cdataE,@object
	.size		_ZN34_INTERNAL_acf2ee17_4_k_cu_93dd87b44cuda3std6ranges3__45__cpo5cdataE,(_ZN34_INTERNAL_acf2ee17_4_k_cu_93dd87b44cuda3std6ranges3__45__cpo3endE - _ZN34_INTERNAL_acf2ee17_4_k_cu_93dd87b44cuda3std6ranges3__45__cpo5cdataE)
_ZN34_INTERNAL_acf2ee17_4_k_cu_93dd87b44cuda3std6ranges3__45__cpo5cdataE:
	.zero		1
	.type		_ZN34_INTERNAL_acf2ee17_4_k_cu_93dd87b44cuda3std6ranges3__45__cpo3endE,@object
	.size		_ZN34_INTERNAL_acf2ee17_4_k_cu_93dd87b44cuda3std6ranges3__45__cpo3endE,(_ZN34_INTERNAL_acf2ee17_4_k_cu_93dd87b44cuda3std3__419piecewise_constructE - _ZN34_INTERNAL_acf2ee17_4_k_cu_93dd87b44cuda3std6ranges3__45__cpo3endE)
_ZN34_INTERNAL_acf2ee17_4_k_cu_93dd87b44cuda3std6ranges3__45__cpo3endE:
	.zero		1
	.type		_ZN34_INTERNAL_acf2ee17_4_k_cu_93dd87b44cuda3std3__419piecewise_constructE,@object
	.size		_ZN34_INTERNAL_acf2ee17_4_k_cu_93dd87b44cuda3std3__419piecewise_constructE,(_ZN34_INTERNAL_acf2ee17_4_k_cu_93dd87b44cuda3std6ranges3__45__cpo5ssizeE - _ZN34_INTERNAL_acf2ee17_4_k_cu_93dd87b44cuda3std3__419piecewise_constructE)
_ZN34_INTERNAL_acf2ee17_4_k_cu_93dd87b44cuda3std3__419piecewise_constructE:
	.zero		1
	.type		_ZN34_INTERNAL_acf2ee17_4_k_cu_93dd87b44cuda3std6ranges3__45__cpo5ssizeE,@object
	.size		_ZN34_INTERNAL_acf2ee17_4_k_cu_93dd87b44cuda3std6ranges3__45__cpo5ssizeE,(_ZN34_INTERNAL_acf2ee17_4_k_cu_93dd87b44cuda3std3__45__cpo3endE - _ZN34_INTERNAL_acf2ee17_4_k_cu_93dd87b44cuda3std6ranges3__45__cpo5ssizeE)
_ZN34_INTERNAL_acf2ee17_4_k_cu_93dd87b44cuda3std6ranges3__45__cpo5ssizeE:
	.zero		1
	.type		_ZN34_INTERNAL_acf2ee17_4_k_cu_93dd87b44cuda3std3__45__cpo3endE,@object
	.size		_ZN34_INTERNAL_acf2ee17_4_k_cu_93dd87b44cuda3std3__45__cpo3endE,(_ZN34_INTERNAL_acf2ee17_4_k_cu_93dd87b44cuda3std6ranges3__45__cpo4cendE - _ZN34_INTERNAL_acf2ee17_4_k_cu_93dd87b44cuda3std3__45__cpo3endE)
_ZN34_INTERNAL_acf2ee17_4_k_cu_93dd87b44cuda3std3__45__cpo3endE:
	.zero		1
	.type		_ZN34_INTERNAL_acf2ee17_4_k_cu_93dd87b44cuda3std6ranges3__45__cpo4cendE,@object
	.size		_ZN34_INTERNAL_acf2ee17_4_k_cu_93dd87b44cuda3std6ranges3__45__cpo4cendE,(_ZN34_INTERNAL_acf2ee17_4_k_cu_93dd87b44cuda3std3__45__cpo4rendE - _ZN34_INTERNAL_acf2ee17_4_k_cu_93dd87b44cuda3std6ranges3__45__cpo4cendE)
_ZN34_INTERNAL_acf2ee17_4_k_cu_93dd87b44cuda3std6ranges3__45__cpo4cendE:
	.zero		1
	.type		_ZN34_INTERNAL_acf2ee17_4_k_cu_93dd87b44cuda3std3__45__cpo4rendE,@object
	.size		_ZN34_INTERNAL_acf2ee17_4_k_cu_93dd87b44cuda3std3__45__cpo4rendE,(_ZN34_INTERNAL_acf2ee17_4_k_cu_93dd87b44cuda3std6ranges3__45__cpo4prevE - _ZN34_INTERNAL_acf2ee17_4_k_cu_93dd87b44cuda3std3__45__cpo4rendE)
_ZN34_INTERNAL_acf2ee17_4_k_cu_93dd87b44cuda3std3__45__cpo4rendE:
	.zero		1
	.type		_ZN34_INTERNAL_acf2ee17_4_k_cu_93dd87b44cuda3std6ranges3__45__cpo4prevE,@object
	.size		_ZN34_INTERNAL_acf2ee17_4_k_cu_93dd87b44cuda3std6ranges3__45__cpo4prevE,(_ZN34_INTERNAL_acf2ee17_4_k_cu_93dd87b44cuda3std6ranges3__45__cpo9iter_moveE - _ZN34_INTERNAL_acf2ee17_4_k_cu_93dd87b44cuda3std6ranges3__45__cpo4prevE)
_ZN34_INTERNAL_acf2ee17_4_k_cu_93dd87b44cuda3std6ranges3__45__cpo4prevE:
	.zero		1
	.type		_ZN34_INTERNAL_acf2ee17_4_k_cu_93dd87b44cuda3std6ranges3__45__cpo9iter_moveE,@object
	.size		_ZN34_INTERNAL_acf2ee17_4_k_cu_93dd87b44cuda3std6ranges3__45__cpo9iter_moveE,(.L_13 - _ZN34_INTERNAL_acf2ee17_4_k_cu_93dd87b44cuda3std6ranges3__45__cpo9iter_moveE)
_ZN34_INTERNAL_acf2ee17_4_k_cu_93dd87b44cuda3std6ranges3__45__cpo9iter_moveE:
	.zero		1
.L_13:


//--------------------- .nv.constant0._Z16_attentionKernelILi16ELi16ELi4ELi8EEvPKfS1_S1_iiPf --------------------------
	.section	.nv.constant0._Z16_attentionKernelILi16ELi16ELi4ELi8EEvPKfS1_S1_iiPf,"a",@progbits
	.sectionflags	@""
	.align	4
.nv.constant0._Z16_attentionKernelILi16ELi16ELi4ELi8EEvPKfS1_S1_iiPf:
	.zero		936


//--------------------- SYMBOLS --------------------------

	.type		.nv.reservedSmem.offset0,@object
	.size		.nv.reservedSmem.offset0,0x4
	.type		.nv.reservedSmem.cap,@object
	.size		.nv.reservedSmem.cap,0x4
